def gluon_wgmma(
    a_ptr,
    b_ptr,
    c_ptr,
    M,
    N,
    K,
    stride_am,
    stride_bk,
    stride_cm,
    BLOCK_M: gl.constexpr,
    BLOCK_N: gl.constexpr,
    BLOCK_K: gl.constexpr,
    DTYPE: gl.constexpr,
    A_LAYOUT: gl.constexpr,
    B_LAYOUT: gl.constexpr,
    C_LAYOUT: gl.constexpr,
    B_SHAPE: gl.constexpr,
    TRANS_B: gl.constexpr,
    NUM_BUFFERS: gl.constexpr,
    NUM_WARPS: gl.constexpr,
):
    a_desc = tma.make_tensor_descriptor(
        a_ptr, [M, K], [stride_am, 1], [BLOCK_M, BLOCK_K], A_LAYOUT
    )
    b_desc = tma.make_tensor_descriptor(
        b_ptr,
        [N, K] if TRANS_B else [K, N],
        [stride_bk, 1],
        B_SHAPE,
        B_LAYOUT,
    )
    c_desc = tma.make_tensor_descriptor(
        c_ptr, [M, N], [stride_cm, 1], [BLOCK_M, BLOCK_N], C_LAYOUT
    )

    a_bufs = gl.allocate_shared_memory(
        DTYPE, [NUM_BUFFERS, BLOCK_M, BLOCK_K], A_LAYOUT
    )
    b_bufs = gl.allocate_shared_memory(DTYPE, [NUM_BUFFERS] + B_SHAPE, B_LAYOUT)

    pid_m = gl.program_id(0)
    pid_n = gl.program_id(1)
    off_m = pid_m * BLOCK_M
    off_n = pid_n * BLOCK_N

    mma_layout: gl.constexpr = pick_wgmma_layout(DTYPE, BLOCK_M, BLOCK_N, NUM_WARPS)
    acc = warpgroup_mma_init(
        gl.zeros((BLOCK_M, BLOCK_N), dtype=gl.float32, layout=mma_layout)
    )

    bars = gl.allocate_shared_memory(
        gl.int64, [NUM_BUFFERS, 1], mbarrier.MBarrierLayout()
    )
    for i in gl.static_range(NUM_BUFFERS):
        mbarrier.init(bars.index(i), count=1)
    idx = 0
    phase = 0

    for k in range(0, K, BLOCK_K):
        a = a_bufs.index(idx)
        b = b_bufs.index(idx)
        bar = bars.index(idx)
        mbarrier.expect(bar, a_desc.block_type.nbytes + b_desc.block_type.nbytes)
        tma.async_copy_global_to_shared(a_desc, [off_m, k], bar, a)
        tma.async_copy_global_to_shared(
            b_desc, [off_n, k] if TRANS_B else [k, off_n], bar, b
        )
        mbarrier.wait(bar, phase=phase)

        if TRANS_B:
            b = b.permute((1, 0))
        acc = warpgroup_mma_wait(num_outstanding=0, deps=(acc,))
        acc = warpgroup_mma(a, b, acc, is_async=True)

        idx += 1
        if idx == NUM_BUFFERS:
            idx = 0
            phase ^= 1

    acc = warpgroup_mma_wait(num_outstanding=0, deps=(acc,))
    for i in gl.static_range(NUM_BUFFERS):
        mbarrier.invalidate(bars.index(i))

    c_smem = gl.allocate_shared_memory(DTYPE, [BLOCK_M, BLOCK_N], C_LAYOUT)
    c_smem.store(acc.to(DTYPE))
    fence_async_shared()
    tma.async_copy_shared_to_global(c_desc, [off_m, off_n], c_smem)
    tma.store_wait(pendings=0)

# config = {"BLOCK_K": 128, "BLOCK_M": 64, "BLOCK_N": 128, "arch": "sm_90", "dtype": "fp16", "num_buffers": 2, "num_warps": 8, "trans_b": 0}
# arch = sm_90


// ===== COMPILED SASS (sm_90a) =====

	.target	sm_90a

	.elftype	@"ET_EXEC"


//--------------------- .note.nv.tkinfo           --------------------------
	.section	.note.nv.tkinfo,"",@"SHT_NOTE"
	.sectionflags	@"SHF_NOTE_NV_TKINFO"
	.tkinfo
        /*0018*/ 	.word	0x00000002
        /*0030*/ 	.string	""
        /*0030*/ 	.string	"ptxas"
        /*0030*/ 	.string	"Cuda compilation tools, release 13.0, V13.0.88"
        /*0030*/ 	.string	"Build cuda_13.0.r13.0/compiler.36424714_0"
        /*0030*/ 	.string	"-v  -suppress-debug-info  -lineinfo  -arch sm_90a "



//--------------------- .note.nv.cuinfo           --------------------------
	.section	.note.nv.cuinfo,"",@"SHT_NOTE"
	.sectionflags	@"SHF_NOTE_NV_CUINFO"
        /*0018*/ 	.short	0x0002
        /*001a*/ 	.short	0x005a
        /*001c*/ 	.short	0x0082
	.zero		2


//--------------------- .nv.info                  --------------------------
	.section	.nv.info,"",@"SHT_CUDA_INFO"
	.align	4


	//----- nvinfo : EIATTR_REGCOUNT
	.align		4
        /*0000*/ 	.byte	0x04, 0x2f
        /*0002*/ 	.short	(.L_1 - .L_0)
	.align		4
.L_0:
        /*0004*/ 	.word	index@(gluon_wgmma)
        /*0008*/ 	.word	0x0000003a


	//----- nvinfo : EIATTR_FRAME_SIZE
	.align		4
.L_1:
        /*000c*/ 	.byte	0x04, 0x11
        /*000e*/ 	.short	(.L_3 - .L_2)
	.align		4
.L_2:
        /*0010*/ 	.word	index@(gluon_wgmma)
        /*0014*/ 	.word	0x00000000


	//----- nvinfo : EIATTR_MIN_STACK_SIZE
	.align		4
.L_3:
        /*0018*/ 	.byte	0x04, 0x12
        /*001a*/ 	.short	(.L_5 - .L_4)
	.align		4
.L_4:
        /*001c*/ 	.word	index@(gluon_wgmma)
        /*0020*/ 	.word	0x00000000
.L_5:


//--------------------- .nv.compat                --------------------------
	.section	.nv.compat,"",@"SHT_CUDA_COMPAT_INFO"
	.align	4
        /*0000*/ 	.byte	0x02, 0x09, 0x01, 0x00, 0x02, 0x02, 0x04, 0x00, 0x02, 0x05, 0x05, 0x00, 0x03, 0x07, 0x01, 0x01
        /*0010*/ 	.byte	0x02, 0x03, 0x03, 0x00, 0x02, 0x06, 0x01, 0x00, 0x04, 0x0b, 0x08, 0x00, 0x00, 0x00, 0x00, 0x00
        /*0020*/ 	.byte	0x00, 0x00, 0x00, 0x00


//--------------------- .nv.info.gluon_wgmma      --------------------------
	.section	.nv.info.gluon_wgmma,"",@"SHT_CUDA_INFO"
	.sectionflags	@""
	.align	4


	//----- nvinfo : EIATTR_CUDA_API_VERSION
	.align		4
        /*0000*/ 	.byte	0x04, 0x37
        /*0002*/ 	.short	(.L_7 - .L_6)
.L_6:
        /*0004*/ 	.word	0x00000082


	//----- nvinfo : EIATTR_KPARAM_INFO
	.align		4
.L_7:
        /*0008*/ 	.byte	0x04, 0x17
        /*000a*/ 	.short	(.L_9 - .L_8)
.L_8:
        /*000c*/ 	.word	0x00000000
        /*0010*/ 	.short	0x000a
        /*0012*/ 	.short	0x0048
        /*0014*/ 	.byte	0x00, 0xf4, 0x21, 0x00


	//----- nvinfo : EIATTR_KPARAM_INFO
	.align		4
.L_9:
        /*0018*/ 	.byte	0x04, 0x17
        /*001a*/ 	.short	(.L_11 - .L_10)
.L_10:
        /*001c*/ 	.word	0x00000000
        /*0020*/ 	.short	0x0009
        /*0022*/ 	.short	0x0040
        /*0024*/ 	.byte	0x00, 0xf4, 0x21, 0x00


	//----- nvinfo : EIATTR_KPARAM_INFO
	.align		4
.L_11:
        /*0028*/ 	.byte	0x04, 0x17
        /*002a*/ 	.short	(.L_13 - .L_12)
.L_12:
        /*002c*/ 	.word	0x00000000
        /*0030*/ 	.short	0x0008
        /*0032*/ 	.short	0x0038
        /*0034*/ 	.byte	0x00, 0xf0, 0x21, 0x00


	//----- nvinfo : EIATTR_KPARAM_INFO
	.align		4
.L_13:
        /*0038*/ 	.byte	0x04, 0x17
        /*003a*/ 	.short	(.L_15 - .L_14)
.L_14:
        /*003c*/ 	.word	0x00000000
        /*0040*/ 	.short	0x0007
        /*0042*/ 	.short	0x0030
        /*0044*/ 	.byte	0x00, 0xf0, 0x21, 0x00


	//----- nvinfo : EIATTR_KPARAM_INFO
	.align		4
.L_15:
        /*0048*/ 	.byte	0x04, 0x17
        /*004a*/ 	.short	(.L_17 - .L_16)
.L_16:
        /*004c*/ 	.word	0x00000000
        /*0050*/ 	.short	0x0006
        /*0052*/ 	.short	0x0028
        /*0054*/ 	.byte	0x00, 0xf0, 0x21, 0x00


	//----- nvinfo : EIATTR_KPARAM_INFO
	.align		4
.L_17:
        /*0058*/ 	.byte	0x04, 0x17
        /*005a*/ 	.short	(.L_19 - .L_18)
.L_18:
        /*005c*/ 	.word	0x00000000
        /*0060*/ 	.short	0x0005
        /*0062*/ 	.short	0x0020
        /*0064*/ 	.byte	0x00, 0xf0, 0x11, 0x00


	//----- nvinfo : EIATTR_KPARAM_INFO
	.align		4
.L_19:
        /*0068*/ 	.byte	0x04, 0x17
        /*006a*/ 	.short	(.L_21 - .L_20)
.L_20:
        /*006c*/ 	.word	0x00000000
        /*0070*/ 	.short	0x0004
        /*0072*/ 	.short	0x001c
        /*0074*/ 	.byte	0x00, 0xf0, 0x11, 0x00


	//----- nvinfo : EIATTR_KPARAM_INFO
	.align		4
.L_21:
        /*0078*/ 	.byte	0x04, 0x17
        /*007a*/ 	.short	(.L_23 - .L_22)
.L_22:
        /*007c*/ 	.word	0x00000000
        /*0080*/ 	.short	0x0003
        /*0082*/ 	.short	0x0018
        /*0084*/ 	.byte	0x00, 0xf0, 0x11, 0x00


	//----- nvinfo : EIATTR_KPARAM_INFO
	.align		4
.L_23:
        /*0088*/ 	.byte	0x04, 0x17
        /*008a*/ 	.short	(.L_25 - .L_24)
.L_24:
        /*008c*/ 	.word	0x00000000
        /*0090*/ 	.short	0x0002
        /*0092*/ 	.short	0x0010
        /*0094*/ 	.byte	0x00, 0xf4, 0x21, 0x00


	//----- nvinfo : EIATTR_KPARAM_INFO
	.align		4
.L_25:
        /*0098*/ 	.byte	0x04, 0x17
        /*009a*/ 	.short	(.L_27 - .L_26)
.L_26:
        /*009c*/ 	.word	0x00000000
        /*00a0*/ 	.short	0x0001
        /*00a2*/ 	.short	0x0008
        /*00a4*/ 	.byte	0x00, 0xf4, 0x21, 0x00


	//----- nvinfo : EIATTR_KPARAM_INFO
	.align		4
.L_27:
        /*00a8*/ 	.byte	0x04, 0x17
        /*00aa*/ 	.short	(.L_29 - .L_28)
.L_28:
        /*00ac*/ 	.word	0x00000000
        /*00b0*/ 	.short	0x0000
        /*00b2*/ 	.short	0x0000
        /*00b4*/ 	.byte	0x00, 0xf4, 0x21, 0x00


	//----- nvinfo : EIATTR_SPARSE_MMA_MASK
	.align		4
.L_29:
        /*00b8*/ 	.byte	0x03, 0x50
        /*00ba*/ 	.short	0x0000


	//----- nvinfo : EIATTR_MAXREG_COUNT
	.align		4
        /*00bc*/ 	.byte	0x03, 0x1b
        /*00be*/ 	.short	0x00ff


	//----- nvinfo : EIATTR_NUM_BARRIERS
	.align		4
        /*00c0*/ 	.byte	0x02, 0x4c
        /*00c2*/ 	.byte	0x01
	.zero		1


	//----- nvinfo : EIATTR_MERCURY_ISA_VERSION
	.align		4
        /*00c4*/ 	.byte	0x03, 0x5f
        /*00c6*/ 	.short	0x0101


	//----- nvinfo : EIATTR_INT_WARP_WIDE_INSTR_OFFSETS
	.align		4
        /*00c8*/ 	.byte	0x04, 0x31
        /*00ca*/ 	.short	(.L_31 - .L_30)


	//   ....[0]....
.L_30:
        /*00cc*/ 	.word	0x00001300


	//   ....[1]....
        /*00d0*/ 	.word	0x00001320


	//   ....[2]....
        /*00d4*/ 	.word	0x000013d0


	//   ....[3]....
        /*00d8*/ 	.word	0x000016b0


	//   ....[4]....
        /*00dc*/ 	.word	0x000016c0


	//   ....[5]....
        /*00e0*/ 	.word	0x00001760


	//   ....[6]....
        /*00e4*/ 	.word	0x00001770


	//   ....[7]....
        /*00e8*/ 	.word	0x00001de0


	//   ....[8]....
        /*00ec*/ 	.word	0x00001df0


	//----- nvinfo : EIATTR_COOP_GROUP_MASK_REGIDS
	.align		4
.L_31:
        /*00f0*/ 	.byte	0x04, 0x29
        /*00f2*/ 	.short	(.L_33 - .L_32)


	//   ....[0]....
.L_32:
        /*00f4*/ 	.word	0xffffffff


	//   ....[1]....
        /*00f8*/ 	.word	0xffffffff


	//   ....[2]....
        /*00fc*/ 	.word	0xffffffff


	//----- nvinfo : EIATTR_COOP_GROUP_INSTR_OFFSETS
	.align		4
.L_33:
        /*0100*/ 	.byte	0x04, 0x28
        /*0102*/ 	.short	(.L_35 - .L_34)


	//   ....[0]....
.L_34:
        /*0104*/ 	.word	0x00000150


	//   ....[1]....
        /*0108*/ 	.word	0x00000720


	//   ....[2]....
        /*010c*/ 	.word	0x00000cd0


	//----- nvinfo : EIATTR_MBARRIER_INSTR_OFFSETS
	.align		4
.L_35:
        /*0110*/ 	.byte	0x04, 0x39
        /*0112*/ 	.short	(.L_37 - .L_36)


	//   ....[0]....
.L_36:
        /*0114*/ 	.word	0x00001470
        /*0118*/ 	.word	0x000000ff
        /*011c*/ 	.word	0x00018000
        /*0120*/ 	.short	0x0100
        /*0122*/ 	.byte	0x07
	.zero		1


	//   ....[1]....
        /*0124*/ 	.word	0x000014b0
        /*0128*/ 	.word	0x000000ff
        /*012c*/ 	.word	0x00018008
        /*0130*/ 	.short	0x0100
        /*0132*/ 	.byte	0x07
	.zero		1


	//   ....[2]....
        /*0134*/ 	.word	0x00001810
        /*0138*/ 	.word	0x000000ff
        /*013c*/ 	.word	0x00018000
        /*0140*/ 	.short	0x010a
        /*0142*/ 	.byte	0x1d
	.zero		1


	//   ....[3]....
        /*0144*/ 	.word	0x00001c50
        /*0148*/ 	.word	0x000000ff
        /*014c*/ 	.word	0x00018000
        /*0150*/ 	.short	0x0108
        /*0152*/ 	.byte	0x07
	.zero		1


	//   ....[4]....
        /*0154*/ 	.word	0x00001d70
        /*0158*/ 	.word	0x000000ff
        /*015c*/ 	.word	0x00018008
        /*0160*/ 	.short	0x0108
        /*0162*/ 	.byte	0x07
	.zero		1


	//   ....[5]....
        /*0164*/ 	.word	0x00001ea0
        /*0168*/ 	.word	0x000000ff
        /*016c*/ 	.word	0x00018000
        /*0170*/ 	.short	0x010a
        /*0172*/ 	.byte	0x1d
	.zero		1


	//----- nvinfo : EIATTR_NUM_MBARRIERS
	.align		4
.L_37:
        /*0174*/ 	.byte	0x03, 0x38
        /*0176*/ 	.short	0x0002


	//----- nvinfo : EIATTR_EXIT_INSTR_OFFSETS
	.align		4
        /*0178*/ 	.byte	0x04, 0x1c
        /*017a*/ 	.short	(.L_39 - .L_38)


	//   ....[0]....
.L_38:
        /*017c*/ 	.word	0x00001e90


	//----- nvinfo : EIATTR_REQNTID
	.align		4
.L_39:
        /*0180*/ 	.byte	0x04, 0x10
        /*0182*/ 	.short	(.L_41 - .L_40)
.L_40:
        /*0184*/ 	.word	0x00000100
        /*0188*/ 	.word	0x00000001
        /*018c*/ 	.word	0x00000001


	//----- nvinfo : EIATTR_CRS_STACK_SIZE
	.align		4
.L_41:
        /*0190*/ 	.byte	0x04, 0x1e
        /*0192*/ 	.short	(.L_43 - .L_42)
.L_42:
        /*0194*/ 	.word	0x00000000


	//----- nvinfo : EIATTR_CBANK_PARAM_SIZE
	.align		4
.L_43:
        /*0198*/ 	.byte	0x03, 0x19
        /*019a*/ 	.short	0x0050


	//----- nvinfo : EIATTR_PARAM_CBANK
	.align		4
        /*019c*/ 	.byte	0x04, 0x0a
        /*019e*/ 	.short	(.L_45 - .L_44)
	.align		4
.L_44:
        /*01a0*/ 	.word	index@(.nv.constant0.gluon_wgmma)
        /*01a4*/ 	.short	0x0210
        /*01a6*/ 	.short	0x0050


	//----- nvinfo : EIATTR_SW_WAR
	.align		4
.L_45:
        /*01a8*/ 	.byte	0x04, 0x36
        /*01aa*/ 	.short	(.L_47 - .L_46)
.L_46:
        /*01ac*/ 	.word	0x00000008
.L_47:


//--------------------- .nv.callgraph             --------------------------
	.section	.nv.callgraph,"",@"SHT_CUDA_CALLGRAPH"
	.align	4
	.sectionentsize	8
	.align		4
        /*0000*/ 	.word	0x00000000
	.align		4
        /*0004*/ 	.word	0xffffffff
	.align		4
        /*0008*/ 	.word	0x00000000
	.align		4
        /*000c*/ 	.word	0xfffffffe
	.align		4
        /*0010*/ 	.word	0x00000000
	.align		4
        /*0014*/ 	.word	0xfffffffd
	.align		4
        /*0018*/ 	.word	0x00000000
	.align		4
        /*001c*/ 	.word	0xfffffffc


//--------------------- .text.gluon_wgmma         --------------------------
	.section	.text.gluon_wgmma,"ax",@progbits
	.align	128
        .global         gluon_wgmma
        .type           gluon_wgmma,@function
        .size           gluon_wgmma,(.L_x_52 - gluon_wgmma)
        .other          gluon_wgmma,@"STO_CUDA_ENTRY STV_DEFAULT"
gluon_wgmma:
.text.gluon_wgmma:
[----:B------:R-:W-:Y:S01]  /*0000*/  LDC R1, c[0x0][0x28] ;  /* 0x00000a00ff017b82 */ /* 0x000fe20000000800 */
[----:B------:R-:W1:Y:S07]  /*0010*/  S2R R0, SR_TID.X ;  /* 0x0000000000007919 */ /* 0x000e6e0000002100 */
[----:B------:R-:W2:Y:S01]  /*0020*/  S2UR UR4, SR_CgaCtaId ;  /* 0x00000000000479c3 */ /* 0x000ea20000008800 */
[----:B------:R-:W-:Y:S01]  /*0030*/  UMOV UR7, 0x400 ;  /* 0x0000040000077882 */ /* 0x000fe20000000000 */
[----:B------:R-:W-:Y:S01]  /*0040*/  ULDC UR6, c[0x0][0xc] ;  /* 0x0000030000067ab9 */ /* 0x000fe20000000800 */
[----:B------:R-:W-:Y:S01]  /*0050*/  ULDC.64 UR16, c[0x0][0x250] ;  /* 0x0000940000107ab9 */ /* 0x000fe20000000a00 */
[----:B------:R-:W-:Y:S04]  /*0060*/  BSSY B0, `(.L_x_0) ;  /* 0x000001e000007945 */ /* 0x000fe80003800000 */
[----:B------:R-:W3:Y:S08]  /*0070*/  LDC R2, c[0x0][0x228] ;  /* 0x00008a00ff027b82 */ /* 0x000ef00000000800 */
[----:B------:R-:W4:Y:S08]  /*0080*/  LDC R10, c[0x0][0x230] ;  /* 0x00008c00ff0a7b82 */ /* 0x000f300000000800 */
[----:B------:R-:W-:Y:S01]  /*0090*/  S2UR UR32, SR_CTAID.Y ;  /* 0x00000000002079c3 */ /* 0x000fe20000002600 */
[----:B--2---:R-:W-:-:S03]  /*00a0*/  ULEA UR7, UR4, UR7, 0x18 ;  /* 0x0000000704077291 */ /* 0x004fc6000f8ec03f */
[----:B------:R-:W-:Y:S01]  /*00b0*/  ULDC UR4, c[0x0][0x10] ;  /* 0x0000040000047ab9 */ /* 0x000fe20000000800 */
[----:B-1----:R-:W-:-:S03]  /*00c0*/  LOP3.LUT R6, R0, 0xff, RZ, 0xc0, !PT ;  /* 0x000000ff00067812 */ /* 0x002fc600078ec0ff */
[----:B------:R-:W1:Y:S01]  /*00d0*/  S2UR UR5, SR_CTAID.Z ;  /* 0x00000000000579c3 */ /* 0x000e620000002700 */
[----:B---3--:R-:W-:Y:S01]  /*00e0*/  VIADD R2, R2, 0xffffffff ;  /* 0xffffffff02027836 */ /* 0x008fe20000000000 */
[C---:B------:R-:W-:Y:S02]  /*00f0*/  ISETP.GE.U32.AND P0, PT, R6.reuse, 0x20, PT ;  /* 0x000000200600780c */ /* 0x040fe40003f06070 */
[C---:B------:R-:W-:Y:S02]  /*0100*/  ISETP.NE.U32.AND P2, PT, R6.reuse, RZ, PT ;  /* 0x000000ff0600720c */ /* 0x040fe40003f45070 */
[----:B------:R-:W-:Y:S02]  /*0110*/  LEA R14, R6, UR7, 0x2 ;  /* 0x00000007060e7c11 */ /* 0x000fe4000f8e10ff */
[----:B------:R-:W2:Y:S01]  /*0120*/  S2UR UR33, SR_CTAID.X ;  /* 0x00000000002179c3 */ /* 0x000ea20000002500 */
[----:B----4-:R-:W-:-:S06]  /*0130*/  VIADD R11, R10, 0xffffffff ;  /* 0xffffffff0a0b7836 */ /* 0x010fcc0000000000 */
[----:B------:R3:W-:Y:S01]  /*0140*/  @!P0 STS [R14], RZ ;  /* 0x000000ff0e008388 */ /* 0x0007e20000000800 */
[----:B------:R-:W-:-:S03]  /*0150*/  NOP ;  /* 0x0000000000007918 */ /* 0x000fc60000000000 */
[----:B------:R3:W-:Y:S01]  /*0160*/  @!P2 STS [UR7+0x24], R2 ;  /* 0x00002402ff00a988 */ /* 0x0007e20008000807 */
[----:B-1----:R-:W-:-:S03]  /*0170*/  UIMAD UR4, UR5, UR4, UR32 ;  /* 0x00000004050472a4 */ /* 0x002fc6000f8e0220 */
[----:B------:R3:W-:Y:S01]  /*0180*/  @!P2 STS [UR7+0x20], R11 ;  /* 0x0000200bff00a988 */ /* 0x0007e20008000807 */
[----:B--2---:R-:W-:-:S04]  /*0190*/  UIMAD UR4, UR4, UR6, UR33 ;  /* 0x00000006040472a4 */ /* 0x004fc8000f8e0221 */
[----:B------:R-:W-:-:S04]  /*01a0*/  UIMAD UR4, UR4, 0x180, URZ ;  /* 0x00000180040478a4 */ /* 0x000fc8000f8e023f */
[----:B------:R-:W-:-:S04]  /*01b0*/  UIADD3 UR12, UP0, UR4, UR16, URZ ;  /* 0x00000010040c7290 */ /* 0x000fc8000ff1e03f */
[----:B------:R-:W-:Y:S01]  /*01c0*/  ULEA.HI.X.SX32 UR13, UR4, UR17, 0x1, UP0 ;  /* 0x00000011040d7291 */ /* 0x000fe200080f0e3f */
[----:B---3--:R-:W-:Y:S11]  /*01d0*/  @P2 BRA `(.L_x_1) ;  /* 0x0000000000182947 */ /* 0x008ff60003800000 */
[----:B------:R-:W1:Y:S01]  /*01e0*/  LDS R3, [UR7+0x8] ;  /* 0x00000807ff037984 */ /* 0x000e620008000800 */
[----:B------:R-:W2:Y:S01]  /*01f0*/  LDC.64 R8, c[0x0][0x210] ;  /* 0x00008400ff087b82 */ /* 0x000ea20000000a00 */
[----:B------:R-:W-:Y:S02]  /*0200*/  IMAD.MOV.U32 R4, RZ, RZ, 0x70 ;  /* 0x00000070ff047424 */ /* 0x000fe400078e00ff */
[----:B--2---:R2:W-:Y:S03]  /*0210*/  STS.64 [UR7], R8 ;  /* 0x00000008ff007988 */ /* 0x0045e60008000a07 */
[----:B-1----:R-:W-:-:S05]  /*0220*/  LOP3.LUT R3, R3, 0x10, R4, 0xd8, !PT ;  /* 0x0000001003037812 */ /* 0x002fca00078ed804 */
[----:B------:R2:W-:Y:S02]  /*0230*/  STS [UR7+0x8], R3 ;  /* 0x00000803ff007988 */ /* 0x0005e40008000807 */
.L_x_1:
[----:B------:R-:W-:Y:S05]  /*0240*/  BSYNC B0 ;  /* 0x0000000000007941 */ /* 0x000fea0003800000 */
.L_x_0:
[----:B------:R-:W-:Y:S04]  /*0250*/  BSSY B0, `(.L_x_2) ;  /* 0x000000a000007945 */ /* 0x000fe80003800000 */
[----:B------:R-:W-:Y:S05]  /*0260*/  @P2 BRA `(.L_x_3) ;  /* 0x0000000000202947 */ /* 0x000fea0003800000 */
[----:B--2---:R-:W1:Y:S01]  /*0270*/  LDS R3, [UR7+0x34] ;  /* 0x00003407ff037984 */ /* 0x004e620008000800 */
[----:B------:R-:W-:Y:S02]  /*0280*/  IMAD.MOV.U32 R4, RZ, RZ, 0x3f000000 ;  /* 0x3f000000ff047424 */ /* 0x000fe400078e00ff */
[----:B------:R-:W-:Y:S01]  /*0290*/  @!P2 IMAD.MOV.U32 R5, RZ, RZ, 0x3f ;  /* 0x0000003fff05a424 */ /* 0x000fe200078e00ff */
[----:B------:R-:W2:Y:S02]  /*02a0*/  @!P2 LDS R8, [UR7+0x38] ;  /* 0x00003807ff08a984 */ /* 0x000ea40008000800 */
[----:B-1----:R-:W-:Y:S02]  /*02b0*/  LOP3.LUT R3, R3, 0xff000000, R4, 0xb8, !PT ;  /* 0xff00000003037812 */ /* 0x002fe400078eb804 */
[----:B--2---:R-:W-:-:S03]  /*02c0*/  @!P2 LOP3.LUT R4, R8, 0xff, R5, 0xb8, !PT ;  /* 0x000000ff0804a812 */ /* 0x004fc600078eb805 */
[----:B------:R1:W-:Y:S04]  /*02d0*/  STS [UR7+0x34], R3 ;  /* 0x00003403ff007988 */ /* 0x0003e80008000807 */
[----:B------:R1:W-:Y:S02]  /*02e0*/  @!P2 STS [UR7+0x38], R4 ;  /* 0x00003804ff00a988 */ /* 0x0003e40008000807 */
.L_x_3:
[----:B------:R-:W-:Y:S05]  /*02f0*/  BSYNC B0 ;  /* 0x0000000000007941 */ /* 0x000fea0003800000 */
.L_x_2:
[----:B------:R-:W-:Y:S04]  /*0300*/  BSSY B0, `(.L_x_4) ;  /* 0x000000e000007945 */ /* 0x000fe80003800000 */
[----:B------:R-:W-:Y:S05]  /*0310*/  @P2 BRA `(.L_x_5) ;  /* 0x0000000000302947 */ /* 0x000fea0003800000 */
[----:B-1----:R-:W1:Y:S01]  /*0320*/  LDS R4, [UR7+0x34] ;  /* 0x00003407ff047984 */ /* 0x002e620008000800 */
[----:B------:R-:W3:Y:S03]  /*0330*/  LDC.64 R12, c[0x0][0x238] ;  /* 0x00008e00ff0c7b82 */ /* 0x000ee60000000a00 */
[----:B--2---:R-:W2:Y:S01]  /*0340*/  LDS R3, [UR7+0x1c] ;  /* 0x00001c07ff037984 */ /* 0x004ea20008000800 */
[C---:B---3--:R-:W-:Y:S01]  /*0350*/  SHF.L.U64.HI R8, R12.reuse, 0x1, R13 ;  /* 0x000000010c087819 */ /* 0x048fe2000001020d */
[----:B------:R-:W-:-:S03]  /*0360*/  IMAD.SHL.U32 R5, R12, 0x2, RZ ;  /* 0x000000020c057824 */ /* 0x000fc600078e00ff */
[--C-:B------:R-:W-:Y:S02]  /*0370*/  SHF.R.U32.HI R12, RZ, 0x4, R8.reuse ;  /* 0x00000004ff0c7819 */ /* 0x100fe40000011608 */
[----:B------:R-:W-:-:S05]  /*0380*/  SHF.R.U64 R5, R5, 0x4, R8 ;  /* 0x0000000405057819 */ /* 0x000fca0000001208 */
[----:B------:R3:W-:Y:S01]  /*0390*/  STS [UR7+0xc], R5 ;  /* 0x00000c05ff007988 */ /* 0x0007e20008000807 */
[----:B-1----:R-:W-:Y:S02]  /*03a0*/  LOP3.LUT R4, R4, 0x7, RZ, 0xb8, !PT ;  /* 0x0000000704047812 */ /* 0x002fe400078eb8ff */
[----:B--2---:R-:W-:-:S03]  /*03b0*/  LOP3.LUT R3, R3, 0xf, R12, 0xb8, !PT ;  /* 0x0000000f03037812 */ /* 0x004fc600078eb80c */
[----:B------:R3:W-:Y:S04]  /*03c0*/  STS [UR7+0x34], R4 ;  /* 0x00003404ff007988 */ /* 0x0007e80008000807 */
[----:B------:R3:W-:Y:S02]  /*03d0*/  STS [UR7+0x1c], R3 ;  /* 0x00001c03ff007988 */ /* 0x0007e40008000807 */
.L_x_5:
[----:B------:R-:W-:Y:S05]  /*03e0*/  BSYNC B0 ;  /* 0x0000000000007941 */ /* 0x000fea0003800000 */
.L_x_4:
[----:B------:R-:W-:Y:S04]  /*03f0*/  BSSY B1, `(.L_x_6) ;  /* 0x000001b000017945 */ /* 0x000fe80003800000 */
[----:B------:R-:W-:Y:S01]  /*0400*/  BSSY B0, `(.L_x_7) ;  /* 0x0000016000007945 */ /* 0x000fe20003800000 */
[----:B------:R-:W-:-:S03]  /*0410*/  IMAD.MOV.U32 R7, RZ, RZ, RZ ;  /* 0x000000ffff077224 */ /* 0x000fc600078e00ff */
[----:B------:R-:W-:Y:S05]  /*0420*/  @P2 BRA `(.L_x_8) ;  /* 0x0000000000202947 */ /* 0x000fea0003800000 */
[----:B-123--:R-:W1:Y:S02]  /*0430*/  LDS R3, [UR7+0x34] ;  /* 0x00003407ff037984 */ /* 0x00ee640008000800 */
[----:B-1----:R-:W-:-:S05]  /*0440*/  LOP3.LUT R3, R3, 0x38, RZ, 0xb8, !PT ;  /* 0x0000003803037812 */ /* 0x002fca00078eb8ff */
[----:B------:R1:W-:Y:S01]  /*0450*/  STS [UR7+0x34], R3 ;  /* 0x00003403ff007988 */ /* 0x0003e20008000807 */
[----:B------:R-:W-:Y:S05]  /*0460*/  @P2 BRA `(.L_x_9) ;  /* 0x0000000000202947 */ /* 0x000fea0003800000 */
[----:B-1----:R-:W1:Y:S01]  /*0470*/  LDS R3, [UR7+0x8] ;  /* 0x00000807ff037984 */ /* 0x002e620008000800 */
[----:B------:R-:W-:-:S05]  /*0480*/  IMAD.MOV.U32 R4, RZ, RZ, 0x780 ;  /* 0x00000780ff047424 */ /* 0x000fca00078e00ff */
[----:B-1----:R-:W-:-:S05]  /*0490*/  LOP3.LUT R3, R3, 0x300, R4, 0xd8, !PT ;  /* 0x0000030003037812 */ /* 0x002fca00078ed804 */
[----:B------:R4:W-:Y:S02]  /*04a0*/  STS [UR7+0x8], R3 ;  /* 0x00000803ff007988 */ /* 0x0009e40008000807 */
.L_x_8:
[----:B------:R-:W-:Y:S05]  /*04b0*/  @P2 BRA `(.L_x_10) ;  /* 0x0000000000282947 */ /* 0x000fea0003800000 */
[----:B-1234-:R-:W1:Y:S02]  /*04c0*/  LDS R3, [UR7+0x8] ;  /* 0x00000807ff037984 */ /* 0x01ee640008000800 */
[----:B-1----:R-:W-:-:S05]  /*04d0*/  LOP3.LUT R3, R3, 0x1800, RZ, 0xb8, !PT ;  /* 0x0000180003037812 */ /* 0x002fca00078eb8ff */
[----:B------:R2:W-:Y:S02]  /*04e0*/  STS [UR7+0x8], R3 ;  /* 0x00000803ff007988 */ /* 0x0005e40008000807 */
.L_x_9:
[----:B------:R-:W-:Y:S05]  /*04f0*/  @P2 BREAK B0 ;  /* 0x0000000000002942 */ /* 0x000fea0003800000 */
[----:B------:R-:W-:Y:S05]  /*0500*/  @P2 BRA `(.L_x_11) ;  /* 0x0000000000242947 */ /* 0x000fea0003800000 */
[----:B------:R-:W3:Y:S01]  /*0510*/  LDS R4, [UR7+0x8] ;  /* 0x00000807ff047984 */ /* 0x000ee20008000800 */
[----:B-12---:R-:W-:-:S05]  /*0520*/  IMAD.MOV.U32 R3, RZ, RZ, 0x6000 ;  /* 0x00006000ff037424 */ /* 0x006fca00078e00ff */
[----:B---3--:R-:W-:-:S04]  /*0530*/  LOP3.LUT R3, R4, 0x6000, R3, 0xd8, !PT ;  /* 0x0000600004037812 */ /* 0x008fc800078ed803 */
[----:B------:R-:W-:-:S05]  /*0540*/  LOP3.LUT R3, R3, 0x400000, RZ, 0xb8, !PT ;  /* 0x0040000003037812 */ /* 0x000fca00078eb8ff */
[----:B------:R5:W-:Y:S02]  /*0550*/  STS [UR7+0x8], R3 ;  /* 0x00000803ff007988 */ /* 0x000be40008000807 */
.L_x_10:
[----:B------:R-:W-:Y:S05]  /*0560*/  BSYNC B0 ;  /* 0x0000000000007941 */ /* 0x000fea0003800000 */
.L_x_7:
[----:B-12345:R-:W1:Y:S02]  /*0570*/  @!P2 LDS R3, [UR7+0x8] ;  /* 0x00000807ff03a984 */ /* 0x03ee640008000800 */
[----:B-1----:R-:W-:-:S05]  /*0580*/  @!P2 LOP3.LUT R3, R3, 0x8000, RZ, 0xb8, !PT ;  /* 0x000080000303a812 */ /* 0x002fca00078eb8ff */
[----:B------:R3:W-:Y:S02]  /*0590*/  @!P2 STS [UR7+0x8], R3 ;  /* 0x00000803ff00a988 */ /* 0x0007e40008000807 */
.L_x_11:
[----:B------:R-:W-:Y:S05]  /*05a0*/  BSYNC B1 ;  /* 0x0000000000017941 */ /* 0x000fea0003800000 */
.L_x_6:
[----:B------:R-:W-:Y:S05]  /*05b0*/  WARPSYNC.ALL ;  /* 0x0000000000007948 */ /* 0x000fea0003800000 */
[----:B-123--:R-:W1:Y:S02]  /*05c0*/  LDC R3, c[0x0][0x22c] ;  /* 0x00008b00ff037b82 */ /* 0x00ee640000000800 */
[----:B-1----:R-:W-:Y:S01]  /*05d0*/  VIADD R3, R3, 0xffffffff ;  /* 0xffffffff03037836 */ /* 0x002fe20000000000 */
[----:B------:R-:W-:Y:S06]  /*05e0*/  @P0 BRA `(.L_x_12) ;  /* 0x0000000000280947 */ /* 0x000fec0003800000 */
[----:B------:R-:W1:Y:S01]  /*05f0*/  S2R R4, SR_LANEID ;  /* 0x0000000000047919 */ /* 0x000e620000000000 */
[----:B------:R-:W-:Y:S05]  /*0600*/  WARPSYNC.ALL ;  /* 0x0000000000007948 */ /* 0x000fea0003800000 */
[----:B-1----:R-:W-:-:S05]  /*0610*/  IMAD.SHL.U32 R8, R4, 0x4, RZ ;  /* 0x0000000404087824 */ /* 0x002fca00078e00ff */
[----:B------:R-:W1:Y:S01]  /*0620*/  LDS R9, [R8+UR7] ;  /* 0x0000000708097984 */ /* 0x000e620008000800 */
[----:B------:R-:W-:-:S05]  /*0630*/  IADD3 R4, P1, R8, UR12, RZ ;  /* 0x0000000c08047c10 */ /* 0x000fca000ff3e0ff */
[----:B------:R-:W-:-:S05]  /*0640*/  IMAD.X R5, RZ, RZ, UR13, P1 ;  /* 0x0000000dff057e24 */ /* 0x000fca00088e06ff */
[----:B-1----:R1:W2:Y:S01]  /*0650*/  ATOMG.E.EXCH.STRONG.GPU PT, RZ, [R4], R9 ;  /* 0x0000000904ff73a8 */ /* 0x0022a200041ee100 */
[----:B------:R-:W-:-:S04]  /*0660*/  DEPBAR {5,4,3,2,1,0} ;  /* 0x0000003f0000791a */ /* 0x000fc80000000000 */
[----:B------:R1:W-:Y:S01]  /*0670*/  UTMACCTL.IV [UR12] ;  /* 0x000000000c0079b9 */ /* 0x0003e20008000000 */
[----:B------:R-:W-:Y:S01]  /*0680*/  NOP ;  /* 0x0000000000007918 */ /* 0x000fe20000000000 */
.L_x_12:
[----:B------:R-:W-:Y:S05]  /*0690*/  @P0 BRA `(.L_x_13) ;  /* 0x00000000000c0947 */ /* 0x000fea0003800000 */
[----:B------:R0:W-:Y:S01]  /*06a0*/  UTMACMDFLUSH ;  /* 0x00000000000079b7 */ /* 0x0001e20000000000 */
[----:B------:R-:W-:Y:S05]  /*06b0*/  @P0 BRA `(.L_x_13) ;  /* 0x0000000000040947 */ /* 0x000fea0003800000 */
[----:B------:R-:W-:-:S04]  /*06c0*/  DEPBAR.LE SB0, 0x0 ;  /* 0x000080000000791a */ /* 0x000fc80000000000 */
.L_x_13:
[----:B------:R-:W-:Y:S05]  /*06d0*/  WARPSYNC.ALL ;  /* 0x0000000000007948 */ /* 0x000fea0003800000 */
[----:B--2---:R-:W-:Y:S06]  /*06e0*/  BAR.SYNC.DEFER_BLOCKING 0x0 ;  /* 0x0000000000007b1d */ /* 0x004fec0000010000 */
[----:B------:R-:W-:Y:S02]  /*06f0*/  BSSY B1, `(.L_x_14) ;  /* 0x000000b000017945 */ /* 0x000fe40003800000 */
[----:B------:R-:W-:Y:S06]  /*0700*/  BAR.SYNC.DEFER_BLOCKING 0x0 ;  /* 0x0000000000007b1d */ /* 0x000fec0000010000 */
[----:B------:R2:W-:Y:S01]  /*0710*/  @!P0 STS [R14], RZ ;  /* 0x000000ff0e008388 */ /* 0x0005e20000000800 */
[----:B------:R-:W-:Y:S01]  /*0720*/  NOP ;  /* 0x0000000000007918 */ /* 0x000fe20000000000 */
[----:B------:R-:W-:Y:S05]  /*0730*/  @P2 BRA `(.L_x_15) ;  /* 0x0000000000182947 */ /* 0x000fea0003800000 */
[----:B-1----:R-:W1:Y:S01]  /*0740*/  LDS R4, [UR7+0x8] ;  /* 0x00000807ff047984 */ /* 0x002e620008000800 */
[----:B------:R-:W3:Y:S01]  /*0750*/  LDC.64 R8, c[0x0][0x218] ;  /* 0x00008600ff087b82 */ /* 0x000ee20000000a00 */
[----:B------:R-:W-:Y:S02]  /*0760*/  IMAD.MOV.U32 R5, RZ, RZ, 0x70 ;  /* 0x00000070ff057424 */ /* 0x000fe400078e00ff */
[----:B---3--:R3:W-:Y:S03]  /*0770*/  STS.64 [UR7], R8 ;  /* 0x00000008ff007988 */ /* 0x0087e60008000a07 */
[----:B-1----:R-:W-:-:S05]  /*0780*/  LOP3.LUT R4, R4, 0x10, R5, 0xd8, !PT ;  /* 0x0000001004047812 */ /* 0x002fca00078ed805 */
[----:B------:R3:W-:Y:S02]  /*0790*/  STS [UR7+0x8], R4 ;  /* 0x00000804ff007988 */ /* 0x0007e40008000807 */
.L_x_15:
[----:B-1----:R-:W-:Y:S05]  /*07a0*/  BSYNC B1 ;  /* 0x0000000000017941 */ /* 0x002fea0003800000 */
.L_x_14:
[----:B------:R-:W-:Y:S04]  /*07b0*/  BSSY B1, `(.L_x_16) ;  /* 0x000000a000017945 */ /* 0x000fe80003800000 */
[----:B------:R-:W-:Y:S05]  /*07c0*/  @P2 BRA `(.L_x_17) ;  /* 0x0000000000202947 */ /* 0x000fea0003800000 */
[----:B---3--:R-:W1:Y:S01]  /*07d0*/  LDS R4, [UR7+0x34] ;  /* 0x00003407ff047984 */ /* 0x008e620008000800 */
[----:B------:R-:W-:Y:S02]  /*07e0*/  IMAD.MOV.U32 R9, RZ, RZ, 0x3f000000 ;  /* 0x3f000000ff097424 */ /* 0x000fe400078e00ff */
[----:B------:R-:W-:Y:S01]  /*07f0*/  @!P2 IMAD.MOV.U32 R5, RZ, RZ, 0x7f ;  /* 0x0000007fff05a424 */ /* 0x000fe200078e00ff */
[----:B------:R-:W3:Y:S02]  /*0800*/  @!P2 LDS R8, [UR7+0x38] ;  /* 0x00003807ff08a984 */ /* 0x000ee40008000800 */
[----:B-1----:R-:W-:Y:S02]  /*0810*/  LOP3.LUT R4, R4, 0xff000000, R9, 0xb8, !PT ;  /* 0xff00000004047812 */ /* 0x002fe400078eb809 */
[----:B---3--:R-:W-:-:S03]  /*0820*/  @!P2 LOP3.LUT R5, R8, 0xff, R5, 0xb8, !PT ;  /* 0x000000ff0805a812 */ /* 0x008fc600078eb805 */
[----:B------:R1:W-:Y:S04]  /*0830*/  STS [UR7+0x34], R4 ;  /* 0x00003404ff007988 */ /* 0x0003e80008000807 */
[----:B------:R1:W-:Y:S02]  /*0840*/  @!P2 STS [UR7+0x38], R5 ;  /* 0x00003805ff00a988 */ /* 0x0003e40008000807 */
.L_x_17:
[----:B------:R-:W-:Y:S05]  /*0850*/  BSYNC B1 ;  /* 0x0000000000017941 */ /* 0x000fea0003800000 */
.L_x_16:
[----:B------:R-:W-:Y:S04]  /*0860*/  BSSY B1, `(.L_x_18) ;  /* 0x0000004000017945 */ /* 0x000fe80003800000 */
[----:B------:R-:W-:Y:S05]  /*0870*/  @P2 BRA `(.L_x_19) ;  /* 0x0000000000082947 */ /* 0x000fea0003800000 */
[----:B------:R4:W-:Y:S04]  /*0880*/  STS [UR7+0x24], R11 ;  /* 0x0000240bff007988 */ /* 0x0009e80008000807 */
[----:B------:R4:W-:Y:S02]  /*0890*/  STS [UR7+0x20], R3 ;  /* 0x00002003ff007988 */ /* 0x0009e40008000807 */
.L_x_19:
[----:B------:R-:W-:Y:S05]  /*08a0*/  BSYNC B1 ;  /* 0x0000000000017941 */ /* 0x000fea0003800000 */
.L_x_18:
[----:B------:R-:W-:Y:S04]  /*08b0*/  BSSY B1, `(.L_x_20) ;  /* 0x000000e000017945 */ /* 0x000fe80003800000 */
[----:B------:R-:W-:Y:S05]  /*08c0*/  @P2 BRA `(.L_x_21) ;  /* 0x0000000000302947 */ /* 0x000fea0003800000 */
[----:B-1----:R-:W1:Y:S01]  /*08d0*/  LDS R5, [UR7+0x34] ;  /* 0x00003407ff057984 */ /* 0x002e620008000800 */
[----:B---3--:R-:W3:Y:S03]  /*08e0*/  LDC.64 R8, c[0x0][0x240] ;  /* 0x00009000ff087b82 */ /* 0x008ee60000000a00 */
[----:B------:R-:W5:Y:S01]  /*08f0*/  LDS R4, [UR7+0x1c] ;  /* 0x00001c07ff047984 */ /* 0x000f620008000800 */
[C---:B---3--:R-:W-:Y:S01]  /*0900*/  SHF.L.U64.HI R9, R8.reuse, 0x1, R9 ;  /* 0x0000000108097819 */ /* 0x048fe20000010209 */
[----:B------:R-:W-:-:S03]  /*0910*/  IMAD.SHL.U32 R8, R8, 0x2, RZ ;  /* 0x0000000208087824 */ /* 0x000fc600078e00ff */
[--C-:B----4-:R-:W-:Y:S02]  /*0920*/  SHF.R.U32.HI R11, RZ, 0x4, R9.reuse ;  /* 0x00000004ff0b7819 */ /* 0x110fe40000011609 */
[----:B------:R-:W-:-:S05]  /*0930*/  SHF.R.U64 R8, R8, 0x4, R9 ;  /* 0x0000000408087819 */ /* 0x000fca0000001209 */
[----:B------:R3:W-:Y:S01]  /*0940*/  STS [UR7+0xc], R8 ;  /* 0x00000c08ff007988 */ /* 0x0007e20008000807 */
[----:B-1----:R-:W-:Y:S02]  /*0950*/  LOP3.LUT R5, R5, 0x7, RZ, 0xb8, !PT ;  /* 0x0000000705057812 */ /* 0x002fe400078eb8ff */
[----:B-----5:R-:W-:-:S03]  /*0960*/  LOP3.LUT R4, R4, 0xf, R11, 0xb8, !PT ;  /* 0x0000000f04047812 */ /* 0x020fc600078eb80b */
[----:B------:R3:W-:Y:S04]  /*0970*/  STS [UR7+0x34], R5 ;  /* 0x00003405ff007988 */ /* 0x0007e80008000807 */
[----:B------:R3:W-:Y:S02]  /*0980*/  STS [UR7+0x1c], R4 ;  /* 0x00001c04ff007988 */ /* 0x0007e40008000807 */
.L_x_21:
[----:B------:R-:W-:Y:S05]  /*0990*/  BSYNC B1 ;  /* 0x0000000000017941 */ /* 0x000fea0003800000 */
.L_x_20:
[----:B------:R-:W-:Y:S04]  /*09a0*/  BSSY B2, `(.L_x_22) ;  /* 0x000001a000027945 */ /* 0x000fe80003800000 */
[----:B------:R-:W-:Y:S04]  /*09b0*/  BSSY B1, `(.L_x_23) ;  /* 0x0000015000017945 */ /* 0x000fe80003800000 */
[----:B------:R-:W-:Y:S05]  /*09c0*/  @P2 BRA `(.L_x_24) ;  /* 0x0000000000202947 */ /* 0x000fea0003800000 */
[----:B-1-3--:R-:W1:Y:S02]  /*09d0*/  LDS R4, [UR7+0x34] ;  /* 0x00003407ff047984 */ /* 0x00ae640008000800 */
[----:B-1----:R-:W-:-:S05]  /*09e0*/  LOP3.LUT R4, R4, 0x38, RZ, 0xb8, !PT ;  /* 0x0000003804047812 */ /* 0x002fca00078eb8ff */
[----:B------:R1:W-:Y:S01]  /*09f0*/  STS [UR7+0x34], R4 ;  /* 0x00003404ff007988 */ /* 0x0003e20008000807 */
[----:B------:R-:W-:Y:S05]  /*0a00*/  @P2 BRA `(.L_x_25) ;  /* 0x0000000000202947 */ /* 0x000fea0003800000 */
[----:B-1----:R-:W1:Y:S01]  /*0a10*/  LDS R4, [UR7+0x8] ;  /* 0x00000807ff047984 */ /* 0x002e620008000800 */
[----:B------:R-:W-:-:S05]  /*0a20*/  IMAD.MOV.U32 R5, RZ, RZ, 0x780 ;  /* 0x00000780ff057424 */ /* 0x000fca00078e00ff */
[----:B-1----:R-:W-:-:S05]  /*0a30*/  LOP3.LUT R4, R4, 0x300, R5, 0xd8, !PT ;  /* 0x0000030004047812 */ /* 0x002fca00078ed805 */
[----:B------:R5:W-:Y:S02]  /*0a40*/  STS [UR7+0x8], R4 ;  /* 0x00000804ff007988 */ /* 0x000be40008000807 */
.L_x_24:
[----:B------:R-:W-:Y:S05]  /*0a50*/  @P2 BRA `(.L_x_26) ;  /* 0x0000000000282947 */ /* 0x000fea0003800000 */
[----:B-1-3-5:R-:W1:Y:S02]  /*0a60*/  LDS R4, [UR7+0x8] ;  /* 0x00000807ff047984 */ /* 0x02ae640008000800 */
[----:B-1----:R-:W-:-:S05]  /*0a70*/  LOP3.LUT R4, R4, 0x1800, RZ, 0xb8, !PT ;  /* 0x0000180004047812 */ /* 0x002fca00078eb8ff */
[----:B------:R3:W-:Y:S02]  /*0a80*/  STS [UR7+0x8], R4 ;  /* 0x00000804ff007988 */ /* 0x0007e40008000807 */
.L_x_25:
[----:B------:R-:W-:Y:S05]  /*0a90*/  @P2 BREAK B1 ;  /* 0x0000000000012942 */ /* 0x000fea0003800000 */
[----:B------:R-:W-:Y:S05]  /*0aa0*/  @P2 BRA `(.L_x_27) ;  /* 0x0000000000242947 */ /* 0x000fea0003800000 */
[----:B-1-3--:R-:W1:Y:S01]  /*0ab0*/  LDS R4, [UR7+0x8] ;  /* 0x00000807ff047984 */ /* 0x00ae620008000800 */
[----:B------:R-:W-:-:S05]  /*0ac0*/  IMAD.MOV.U32 R5, RZ, RZ, 0x6000 ;  /* 0x00006000ff057424 */ /* 0x000fca00078e00ff */
[----:B-1----:R-:W-:-:S04]  /*0ad0*/  LOP3.LUT R4, R4, 0x6000, R5, 0xd8, !PT ;  /* 0x0000600004047812 */ /* 0x002fc800078ed805 */
[----:B------:R-:W-:-:S05]  /*0ae0*/  LOP3.LUT R4, R4, 0x400000, RZ, 0xb8, !PT ;  /* 0x0040000004047812 */ /* 0x000fca00078eb8ff */
[----:B------:R1:W-:Y:S02]  /*0af0*/  STS [UR7+0x8], R4 ;  /* 0x00000804ff007988 */ /* 0x0003e40008000807 */
.L_x_26:
[----:B------:R-:W-:Y:S05]  /*0b00*/  BSYNC B1 ;  /* 0x0000000000017941 */ /* 0x000fea0003800000 */
.L_x_23:
[----:B-1-3-5:R-:W1:Y:S02]  /*0b10*/  @!P2 LDS R4, [UR7+0x8] ;  /* 0x00000807ff04a984 */ /* 0x02ae640008000800 */
[----:B-1----:R-:W-:-:S05]  /*0b20*/  @!P2 LOP3.LUT R4, R4, 0x8000, RZ, 0xb8, !PT ;  /* 0x000080000404a812 */ /* 0x002fca00078eb8ff */
[----:B------:R5:W-:Y:S02]  /*0b30*/  @!P2 STS [UR7+0x8], R4 ;  /* 0x00000804ff00a988 */ /* 0x000be40008000807 */
.L_x_27:
[----:B------:R-:W-:Y:S05]  /*0b40*/  BSYNC B2 ;  /* 0x0000000000027941 */ /* 0x000fea0003800000 */
.L_x_22:
[----:B------:R-:W-:Y:S05]  /*0b50*/  WARPSYNC.ALL ;  /* 0x0000000000007948 */ /* 0x000fea0003800000 */
[----:B------:R-:W-:-:S04]  /*0b60*/  UIADD3 UR15, UR4, 0x80, URZ ;  /* 0x00000080040f7890 */ /* 0x000fc8000fffe03f */
[----:B------:R-:W-:-:S04]  /*0b70*/  UIADD3 UR14, UP0, UR15, UR16, URZ ;  /* 0x000000100f0e7290 */ /* 0x000fc8000ff1e03f */
[----:B------:R-:W-:Y:S01]  /*0b80*/  ULEA.HI.X.SX32 UR15, UR15, UR17, 0x1, UP0 ;  /* 0x000000110f0f7291 */ /* 0x000fe200080f0e3f */
[----:B------:R-:W-:Y:S11]  /*0b90*/  @P0 BRA `(.L_x_28) ;  /* 0x0000000000280947 */ /* 0x000ff60003800000 */
[----:B-1-3-5:R-:W1:Y:S01]  /*0ba0*/  S2R R4, SR_LANEID ;  /* 0x0000000000047919 */ /* 0x02ae620000000000 */
[----:B------:R-:W-:Y:S05]  /*0bb0*/  WARPSYNC.ALL ;  /* 0x0000000000007948 */ /* 0x000fea0003800000 */
[----:B-1----:R-:W-:-:S05]  /*0bc0*/  IMAD.SHL.U32 R8, R4, 0x4, RZ ;  /* 0x0000000404087824 */ /* 0x002fca00078e00ff */
[----:B------:R-:W1:Y:S01]  /*0bd0*/  LDS R9, [R8+UR7] ;  /* 0x0000000708097984 */ /* 0x000e620008000800 */
[----:B------:R-:W-:-:S05]  /*0be0*/  IADD3 R4, P1, R8, UR14, RZ ;  /* 0x0000000e08047c10 */ /* 0x000fca000ff3e0ff */
[----:B------:R-:W-:-:S05]  /*0bf0*/  IMAD.X R5, RZ, RZ, UR15, P1 ;  /* 0x0000000fff057e24 */ /* 0x000fca00088e06ff */
[----:B-1----:R1:W3:Y:S01]  /*0c00*/  ATOMG.E.EXCH.STRONG.GPU PT, RZ, [R4], R9 ;  /* 0x0000000904ff73a8 */ /* 0x0022e200041ee100 */
[----:B------:R-:W-:-:S04]  /*0c10*/  DEPBAR {5,4,3,2,1,0} ;  /* 0x0000003f0000791a */ /* 0x000fc80000000000 */
[----:B------:R1:W-:Y:S01]  /*0c20*/  UTMACCTL.IV [UR14] ;  /* 0x000000000e0079b9 */ /* 0x0003e20008000000 */
[----:B------:R-:W-:Y:S01]  /*0c30*/  NOP ;  /* 0x0000000000007918 */ /* 0x000fe20000000000 */
.L_x_28:
[----:B------:R-:W-:Y:S05]  /*0c40*/  @P0 BRA `(.L_x_29) ;  /* 0x00000000000c0947 */ /* 0x000fea0003800000 */
[----:B------:R0:W-:Y:S01]  /*0c50*/  UTMACMDFLUSH ;  /* 0x00000000000079b7 */ /* 0x0001e20000000000 */
[----:B------:R-:W-:Y:S05]  /*0c60*/  @P0 BRA `(.L_x_29) ;  /* 0x0000000000040947 */ /* 0x000fea0003800000 */
[----:B------:R-:W-:-:S04]  /*0c70*/  DEPBAR.LE SB0, 0x0 ;  /* 0x000080000000791a */ /* 0x000fc80000000000 */
.L_x_29:
[----:B------:R-:W-:Y:S05]  /*0c80*/  WARPSYNC.ALL ;  /* 0x0000000000007948 */ /* 0x000fea0003800000 */
[----:B---3--:R-:W-:Y:S06]  /*0c90*/  BAR.SYNC.DEFER_BLOCKING 0x0 ;  /* 0x0000000000007b1d */ /* 0x008fec0000010000 */
[----:B------:R-:W-:Y:S02]  /*0ca0*/  BSSY B2, `(.L_x_30) ;  /* 0x000000b000027945 */ /* 0x000fe40003800000 */
[----:B------:R-:W-:Y:S06]  /*0cb0*/  BAR.SYNC.DEFER_BLOCKING 0x0 ;  /* 0x0000000000007b1d */ /* 0x000fec0000010000 */
[----:B------:R3:W-:Y:S01]  /*0cc0*/  @!P0 STS [R14], RZ ;  /* 0x000000ff0e008388 */ /* 0x0007e20000000800 */
[----:B------:R-:W-:Y:S01]  /*0cd0*/  NOP ;  /* 0x0000000000007918 */ /* 0x000fe20000000000 */
[----:B------:R-:W-:Y:S05]  /*0ce0*/  @P2 BRA `(.L_x_31) ;  /* 0x0000000000182947 */ /* 0x000fea0003800000 */
[----:B-1---5:R-:W1:Y:S01]  /*0cf0*/  LDS R4, [UR7+0x8] ;  /* 0x00000807ff047984 */ /* 0x022e620008000800 */
[----:B------:R-:W5:Y:S01]  /*0d00*/  LDC.64 R8, c[0x0][0x220] ;  /* 0x00008800ff087b82 */ /* 0x000f620000000a00 */
[----:B------:R-:W-:Y:S02]  /*0d10*/  IMAD.MOV.U32 R5, RZ, RZ, 0x70 ;  /* 0x00000070ff057424 */ /* 0x000fe400078e00ff */
[----:B-----5:R5:W-:Y:S03]  /*0d20*/  STS.64 [UR7], R8 ;  /* 0x00000008ff007988 */ /* 0x020be60008000a07 */
[----:B-1----:R-:W-:-:S05]  /*0d30*/  LOP3.LUT R4, R4, 0x10, R5, 0xd8, !PT ;  /* 0x0000001004047812 */ /* 0x002fca00078ed805 */
[----:B------:R5:W-:Y:S02]  /*0d40*/  STS [UR7+0x8], R4 ;  /* 0x00000804ff007988 */ /* 0x000be40008000807 */
.L_x_31:
[----:B-1----:R-:W-:Y:S05]  /*0d50*/  BSYNC B2 ;  /* 0x0000000000027941 */ /* 0x002fea0003800000 */
.L_x_30:
[----:B------:R-:W-:Y:S04]  /*0d60*/  BSSY B3, `(.L_x_32) ;  /* 0x0000011000037945 */ /* 0x000fe80003800000 */
[----:B------:R-:W-:Y:S04]  /*0d70*/  BSSY B2, `(.L_x_33) ;  /* 0x000000e000027945 */ /* 0x000fe80003800000 */
[----:B------:R-:W-:Y:S05]  /*0d80*/  @P2 BRA `(.L_x_34) ;  /* 0x0000000000242947 */ /* 0x000fea0003800000 */
[----:B-----5:R-:W1:Y:S01]  /*0d90*/  LDS R4, [UR7+0x34] ;  /* 0x00003407ff047984 */ /* 0x020e620008000800 */
[----:B------:R-:W-:-:S05]  /*0da0*/  IMAD.MOV.U32 R5, RZ, RZ, 0x3f000000 ;  /* 0x3f000000ff057424 */ /* 0x000fca00078e00ff */
[----:B-1----:R-:W-:-:S05]  /*0db0*/  LOP3.LUT R4, R4, 0xff000000, R5, 0xb8, !PT ;  /* 0xff00000004047812 */ /* 0x002fca00078eb805 */
[----:B------:R1:W-:Y:S01]  /*0dc0*/  STS [UR7+0x34], R4 ;  /* 0x00003404ff007988 */ /* 0x0003e20008000807 */
[----:B------:R-:W-:Y:S05]  /*0dd0*/  @P2 BRA `(.L_x_35) ;  /* 0x00000000001c2947 */ /* 0x000fea0003800000 */
[----:B-1----:R-:W1:Y:S01]  /*0de0*/  LDS R4, [UR7+0x38] ;  /* 0x00003807ff047984 */ /* 0x002e620008000800 */
[----:B------:R-:W-:-:S05]  /*0df0*/  IMAD.MOV.U32 R5, RZ, RZ, 0x3f ;  /* 0x0000003fff057424 */ /* 0x000fca00078e00ff */
[----:B-1----:R-:W-:-:S05]  /*0e00*/  LOP3.LUT R4, R4, 0xff, R5, 0xb8, !PT ;  /* 0x000000ff04047812 */ /* 0x002fca00078eb805 */
[----:B------:R1:W-:Y:S02]  /*0e10*/  STS [UR7+0x38], R4 ;  /* 0x00003804ff007988 */ /* 0x0003e40008000807 */
.L_x_34:
[----:B------:R-:W-:Y:S05]  /*0e20*/  @P2 BREAK B2 ;  /* 0x0000000000022942 */ /* 0x000fea0003800000 */
[----:B------:R-:W-:Y:S05]  /*0e30*/  @P2 BRA `(.L_x_36) ;  /* 0x00000000000c2947 */ /* 0x000fea0003800000 */
[----:B------:R1:W-:Y:S02]  /*0e40*/  STS [UR7+0x20], R3 ;  /* 0x00002003ff007988 */ /* 0x0003e40008000807 */
.L_x_35:
[----:B------:R-:W-:Y:S05]  /*0e50*/  BSYNC B2 ;  /* 0x0000000000027941 */ /* 0x000fea0003800000 */
.L_x_33:
[----:B------:R1:W-:Y:S02]  /*0e60*/  @!P2 STS [UR7+0x24], R2 ;  /* 0x00002402ff00a988 */ /* 0x0003e40008000807 */
.L_x_36:
[----:B------:R-:W-:Y:S05]  /*0e70*/  BSYNC B3 ;  /* 0x0000000000037941 */ /* 0x000fea0003800000 */
.L_x_32:
[----:B------:R-:W-:Y:S05]  /*0e80*/  WARPSYNC.ALL ;  /* 0x0000000000007948 */ /* 0x000fea0003800000 */
[----:B------:R-:W-:Y:S04]  /*0e90*/  BSSY B3, `(.L_x_37) ;  /* 0x000000e000037945 */ /* 0x000fe80003800000 */
[----:B------:R-:W-:Y:S05]  /*0ea0*/  @P2 BRA `(.L_x_38) ;  /* 0x0000000000302947 */ /* 0x000fea0003800000 */
[----:B-1--4-:R-:W1:Y:S01]  /*0eb0*/  LDS R3, [UR7+0x34] ;  /* 0x00003407ff037984 */ /* 0x012e620008000800 */
[----:B-----5:R-:W4:Y:S03]  /*0ec0*/  LDC.64 R4, c[0x0][0x248] ;  /* 0x00009200ff047b82 */ /* 0x020f260000000a00 */
[----:B------:R-:W5:Y:S01]  /*0ed0*/  LDS R2, [UR7+0x1c] ;  /* 0x00001c07ff027984 */ /* 0x000f620008000800 */
[C---:B----4-:R-:W-:Y:S01]  /*0ee0*/  SHF.L.U64.HI R5, R4.reuse, 0x1, R5 ;  /* 0x0000000104057819 */ /* 0x050fe20000010205 */
[----:B------:R-:W-:-:S03]  /*0ef0*/  IMAD.SHL.U32 R4, R4, 0x2, RZ ;  /* 0x0000000204047824 */ /* 0x000fc600078e00ff */
[--C-:B------:R-:W-:Y:S02]  /*0f00*/  SHF.R.U32.HI R9, RZ, 0x4, R5.reuse ;  /* 0x00000004ff097819 */ /* 0x100fe40000011605 */
[----:B------:R-:W-:-:S05]  /*0f10*/  SHF.R.U64 R4, R4, 0x4, R5 ;  /* 0x0000000404047819 */ /* 0x000fca0000001205 */
[----:B------:R4:W-:Y:S01]  /*0f20*/  STS [UR7+0xc], R4 ;  /* 0x00000c04ff007988 */ /* 0x0009e20008000807 */
[----:B-1----:R-:W-:Y:S02]  /*0f30*/  LOP3.LUT R3, R3, 0x7, RZ, 0xb8, !PT ;  /* 0x0000000703037812 */ /* 0x002fe400078eb8ff */
[----:B-----5:R-:W-:-:S03]  /*0f40*/  LOP3.LUT R2, R2, 0xf, R9, 0xb8, !PT ;  /* 0x0000000f02027812 */ /* 0x020fc600078eb809 */
[----:B------:R4:W-:Y:S04]  /*0f50*/  STS [UR7+0x34], R3 ;  /* 0x00003403ff007988 */ /* 0x0009e80008000807 */
[----:B------:R4:W-:Y:S02]  /*0f60*/  STS [UR7+0x1c], R2 ;  /* 0x00001c02ff007988 */ /* 0x0009e40008000807 */
.L_x_38:
[----:B------:R-:W-:Y:S05]  /*0f70*/  BSYNC B3 ;  /* 0x0000000000037941 */ /* 0x000fea0003800000 */
.L_x_37:
[----:B------:R-:W-:Y:S04]  /*0f80*/  BSSY B3, `(.L_x_39) ;  /* 0x000001a000037945 */ /* 0x000fe80003800000 */
[----:B------:R-:W-:Y:S04]  /*0f90*/  BSSY B4, `(.L_x_40) ;  /* 0x0000015000047945 */ /* 0x000fe80003800000 */
[----:B------:R-:W-:Y:S05]  /*0fa0*/  @P2 BRA `(.L_x_41) ;  /* 0x0000000000202947 */ /* 0x000fea0003800000 */
[----:B-1--4-:R-:W1:Y:S02]  /*0fb0*/  LDS R2, [UR7+0x34] ;  /* 0x00003407ff027984 */ /* 0x012e640008000800 */
[----:B-1----:R-:W-:-:S05]  /*0fc0*/  LOP3.LUT R2, R2, 0x38, RZ, 0xb8, !PT ;  /* 0x0000003802027812 */ /* 0x002fca00078eb8ff */
[----:B------:R1:W-:Y:S01]  /*0fd0*/  STS [UR7+0x34], R2 ;  /* 0x00003402ff007988 */ /* 0x0003e20008000807 */
[----:B------:R-:W-:Y:S05]  /*0fe0*/  @P2 BRA `(.L_x_42) ;  /* 0x0000000000202947 */ /* 0x000fea0003800000 */
[----:B-1----:R-:W1:Y:S01]  /*0ff0*/  LDS R2, [UR7+0x8] ;  /* 0x00000807ff027984 */ /* 0x002e620008000800 */
[----:B------:R-:W-:-:S05]  /*1000*/  IMAD.MOV.U32 R3, RZ, RZ, 0x780 ;  /* 0x00000780ff037424 */ /* 0x000fca00078e00ff */
[----:B-1----:R-:W-:-:S05]  /*1010*/  LOP3.LUT R2, R2, 0x300, R3, 0xd8, !PT ;  /* 0x0000030002027812 */ /* 0x002fca00078ed803 */
[----:B------:R1:W-:Y:S02]  /*1020*/  STS [UR7+0x8], R2 ;  /* 0x00000802ff007988 */ /* 0x0003e40008000807 */
.L_x_41:
[----:B------:R-:W-:Y:S05]  /*1030*/  @P2 BRA `(.L_x_43) ;  /* 0x0000000000282947 */ /* 0x000fea0003800000 */
[----:B-1--4-:R-:W1:Y:S02]  /*1040*/  LDS R2, [UR7+0x8] ;  /* 0x00000807ff027984 */ /* 0x012e640008000800 */
[----:B-1----:R-:W-:-:S05]  /*1050*/  LOP3.LUT R2, R2, 0x1800, RZ, 0xb8, !PT ;  /* 0x0000180002027812 */ /* 0x002fca00078eb8ff */
[----:B------:R4:W-:Y:S02]  /*1060*/  STS [UR7+0x8], R2 ;  /* 0x00000802ff007988 */ /* 0x0009e40008000807 */
.L_x_42:
[----:B------:R-:W-:Y:S05]  /*1070*/  @P2 BREAK B4 ;  /* 0x0000000000042942 */ /* 0x000fea0003800000 */
[----:B------:R-:W-:Y:S05]  /*1080*/  @P2 BRA `(.L_x_44) ;  /* 0x0000000000242947 */ /* 0x000fea0003800000 */
[----:B-1--4-:R-:W1:Y:S01]  /*1090*/  LDS R2, [UR7+0x8] ;  /* 0x00000807ff027984 */ /* 0x012e620008000800 */
[----:B------:R-:W-:-:S05]  /*10a0*/  IMAD.MOV.U32 R3, RZ, RZ, 0x6000 ;  /* 0x00006000ff037424 */ /* 0x000fca00078e00ff */
[----:B-1----:R-:W-:-:S04]  /*10b0*/  LOP3.LUT R2, R2, 0x6000, R3, 0xd8, !PT ;  /* 0x0000600002027812 */ /* 0x002fc800078ed803 */
[----:B------:R-:W-:-:S05]  /*10c0*/  LOP3.LUT R2, R2, 0x400000, RZ, 0xb8, !PT ;  /* 0x0040000002027812 */ /* 0x000fca00078eb8ff */
[----:B------:R1:W-:Y:S02]  /*10d0*/  STS [UR7+0x8], R2 ;  /* 0x00000802ff007988 */ /* 0x0003e40008000807 */
.L_x_43:
[----:B------:R-:W-:Y:S05]  /*10e0*/  BSYNC B4 ;  /* 0x0000000000047941 */ /* 0x000fea0003800000 */
.L_x_40:
[----:B-1--4-:R-:W1:Y:S02]  /*10f0*/  @!P2 LDS R2, [UR7+0x8] ;  /* 0x00000807ff02a984 */ /* 0x012e640008000800 */
[----:B-1----:R-:W-:-:S05]  /*1100*/  @!P2 LOP3.LUT R2, R2, 0x8000, RZ, 0xb8, !PT ;  /* 0x000080000202a812 */ /* 0x002fca00078eb8ff */
[----:B------:R1:W-:Y:S02]  /*1110*/  @!P2 STS [UR7+0x8], R2 ;  /* 0x00000802ff00a988 */ /* 0x0003e40008000807 */
.L_x_44:
[----:B------:R-:W-:Y:S05]  /*1120*/  BSYNC B3 ;  /* 0x0000000000037941 */ /* 0x000fea0003800000 */
.L_x_39:
[----:B------:R-:W-:Y:S05]  /*1130*/  WARPSYNC.ALL ;  /* 0x0000000000007948 */ /* 0x000fea0003800000 */
[----:B------:R-:W-:Y:S01]  /*1140*/  UIADD3 UR4, UR4, 0x100, URZ ;  /* 0x0000010004047890 */ /* 0x000fe2000fffe03f */
[----:B------:R-:W-:Y:S01]  /*1150*/  ISETP.GE.AND P1, PT, R10, 0x1, PT ;  /* 0x000000010a00780c */ /* 0x000fe20003f26270 */
[----:B------:R-:W-:Y:S01]  /*1160*/  IMAD.MOV.U32 R24, RZ, RZ, RZ ;  /* 0x000000ffff187224 */ /* 0x000fe200078e00ff */
[----:B-----5:R-:W-:Y:S01]  /*1170*/  SHF.R.U32.HI R8, RZ, 0x5, R0 ;  /* 0x00000005ff087819 */ /* 0x020fe20000011600 */
[----:B------:R-:W-:-:S04]  /*1180*/  UIADD3 UR16, UP0, UR4, UR16, URZ ;  /* 0x0000001004107290 */ /* 0x000fc8000ff1e03f */
[----:B------:R-:W-:Y:S01]  /*1190*/  ULEA.HI.X.SX32 UR17, UR4, UR17, 0x1, UP0 ;  /* 0x0000001104117291 */ /* 0x000fe200080f0e3f */
[----:B------:R-:W-:Y:S11]  /*11a0*/  @P0 BRA `(.L_x_45) ;  /* 0x0000000000280947 */ /* 0x000ff60003800000 */
[----:B-1--4-:R-:W1:Y:S01]  /*11b0*/  S2R R2, SR_LANEID ;  /* 0x0000000000027919 */ /* 0x012e620000000000 */
[----:B------:R-:W-:Y:S05]  /*11c0*/  WARPSYNC.ALL ;  /* 0x0000000000007948 */ /* 0x000fea0003800000 */
[----:B-1----:R-:W-:-:S05]  /*11d0*/  IMAD.SHL.U32 R4, R2, 0x4, RZ ;  /* 0x0000000402047824 */ /* 0x002fca00078e00ff */
[----:B------:R-:W1:Y:S01]  /*11e0*/  LDS R5, [R4+UR7] ;  /* 0x0000000704057984 */ /* 0x000e620008000800 */
[----:B------:R-:W-:-:S05]  /*11f0*/  IADD3 R2, P3, R4, UR16, RZ ;  /* 0x0000001004027c10 */ /* 0x000fca000ff7e0ff */
[----:B------:R-:W-:-:S05]  /*1200*/  IMAD.X R3, RZ, RZ, UR17, P3 ;  /* 0x00000011ff037e24 */ /* 0x000fca00098e06ff */
[----:B-1----:R5:W4:Y:S01]  /*1210*/  ATOMG.E.EXCH.STRONG.GPU PT, RZ, [R2], R5 ;  /* 0x0000000502ff73a8 */ /* 0x002b2200041ee100 */
[----:B------:R-:W-:-:S04]  /*1220*/  DEPBAR {5,4,3,2,1,0} ;  /* 0x0000003f0000791a */ /* 0x000fc80000000000 */
[----:B------:R5:W-:Y:S01]  /*1230*/  UTMACCTL.IV [UR16] ;  /* 0x00000000100079b9 */ /* 0x000be20008000000 */
[----:B------:R-:W-:Y:S01]  /*1240*/  NOP ;  /* 0x0000000000007918 */ /* 0x000fe20000000000 */
.L_x_45:
[----:B------:R-:W-:Y:S05]  /*1250*/  @P0 BRA `(.L_x_46) ;  /* 0x00000000000c0947 */ /* 0x000fea0003800000 */
[----:B------:R0:W-:Y:S01]  /*1260*/  UTMACMDFLUSH ;  /* 0x00000000000079b7 */ /* 0x0001e20000000000 */
[----:B------:R-:W-:Y:S05]  /*1270*/  @P0 BRA `(.L_x_46) ;  /* 0x0000000000040947 */ /* 0x000fea0003800000 */
[----:B------:R-:W-:-:S04]  /*1280*/  DEPBAR.LE SB0, 0x0 ;  /* 0x000080000000791a */ /* 0x000fc80000000000 */
.L_x_46:
[----:B------:R-:W-:Y:S05]  /*1290*/  WARPSYNC.ALL ;  /* 0x0000000000007948 */ /* 0x000fea0003800000 */
[----:B----4-:R-:W-:Y:S01]  /*12a0*/  BAR.SYNC.DEFER_BLOCKING 0x0 ;  /* 0x0000000000007b1d */ /* 0x010fe20000010000 */
[----:B------:R-:W-:Y:S01]  /*12b0*/  R2UR UR18, R8 ;  /* 0x00000000081272ca */ /* 0x000fe200000e0000 */
[----:B------:R-:W-:Y:S01]  /*12c0*/  USHF.L.U32 UR19, UR32, 0x7, URZ ;  /* 0x0000000720137899 */ /* 0x000fe2000800063f */
[----:B------:R-:W-:Y:S01]  /*12d0*/  IMAD.MOV.U32 R25, RZ, RZ, RZ ;  /* 0x000000ffff197224 */ /* 0x000fe200078e00ff */
[----:B------:R-:W-:Y:S01]  /*12e0*/  USHF.L.U32 UR23, UR33, 0x6, URZ ;  /* 0x0000000621177899 */ /* 0x000fe2000800063f */
[----:B------:R-:W-:Y:S01]  /*12f0*/  CS2R R26, SRZ ;  /* 0x00000000001a7805 */ /* 0x000fe2000001ff00 */
[----:B------:R-:W-:Y:S01]  /*1300*/  VOTEU.ALL UP0, P2 ;  /* 0x00000000003f7886 */ /* 0x000fe20001000000 */
[----:B------:R-:W-:Y:S01]  /*1310*/  UMOV UR4, 0x1 ;  /* 0x0000000100047882 */ /* 0x000fe20000000000 */
[----:B------:R-:W-:Y:S01]  /*1320*/  VOTEU.ALL UP1, P2 ;  /* 0x00000000003f7886 */ /* 0x000fe20001020000 */
[----:B------:R-:W-:-:S02]  /*1330*/  CS2R R28, SRZ ;  /* 0x00000000001c7805 */ /* 0x000fc4000001ff00 */
[----:B------:R-:W-:Y:S01]  /*1340*/  CS2R R30, SRZ ;  /* 0x00000000001e7805 */ /* 0x000fe2000001ff00 */
[----:B------:R-:W-:-:S04]  /*1350*/  @!UP0 UIADD3 UR8, -UR4, 0x100000, URZ ;  /* 0x0010000004088890 */ /* 0x000fc8000fffe13f */
[----:B------:R-:W-:Y:S02]  /*1360*/  @!UP0 USHF.L.U32 UR9, UR8, 0xb, URZ ;  /* 0x0000000b08098899 */ /* 0x000fe4000800063f */
[----:B------:R-:W-:Y:S01]  /*1370*/  @!UP0 USHF.L.U32 UR8, UR8, 0x1, URZ ;  /* 0x0000000108088899 */ /* 0x000fe2000800063f */
[----:B------:R-:W-:Y:S01]  /*1380*/  CS2R R32, SRZ ;  /* 0x0000000000207805 */ /* 0x000fe2000001ff00 */
[----:B------:R-:W-:-:S04]  /*1390*/  @!UP0 UIADD3 UR4, -UR4, 0x100000, URZ ;  /* 0x0010000004048890 */ /* 0x000fc8000fffe13f */
[----:B------:R-:W-:Y:S02]  /*13a0*/  @!UP0 USHF.L.U32 UR5, UR4, 0xb, URZ ;  /* 0x0000000b04058899 */ /* 0x000fe4000800063f */
[----:B------:R-:W-:Y:S01]  /*13b0*/  @!UP0 USHF.L.U32 UR4, UR4, 0x1, URZ ;  /* 0x0000000104048899 */ /* 0x000fe2000800063f */
[----:B------:R-:W-:Y:S01]  /*13c0*/  CS2R R34, SRZ ;  /* 0x0000000000227805 */ /* 0x000fe2000001ff00 */
[----:B------:R-:W-:Y:S01]  /*13d0*/  VOTEU.ALL UP0, P2 ;  /* 0x00000000003f7886 */ /* 0x000fe20001000000 */
[----:B------:R-:W-:Y:S02]  /*13e0*/  CS2R R36, SRZ ;  /* 0x0000000000247805 */ /* 0x000fe4000001ff00 */
[----:B------:R-:W-:Y:S02]  /*13f0*/  CS2R R38, SRZ ;  /* 0x0000000000267805 */ /* 0x000fe4000001ff00 */
[----:B------:R-:W-:Y:S02]  /*1400*/  CS2R R40, SRZ ;  /* 0x0000000000287805 */ /* 0x000fe4000001ff00 */
[----:B------:R-:W-:-:S02]  /*1410*/  CS2R R42, SRZ ;  /* 0x00000000002a7805 */ /* 0x000fc4000001ff00 */
[----:B------:R-:W-:Y:S02]  /*1420*/  CS2R R44, SRZ ;  /* 0x00000000002c7805 */ /* 0x000fe4000001ff00 */
[----:B------:R-:W-:Y:S02]  /*1430*/  CS2R R46, SRZ ;  /* 0x00000000002e7805 */ /* 0x000fe4000001ff00 */
[----:B------:R-:W-:Y:S02]  /*1440*/  CS2R R48, SRZ ;  /* 0x0000000000307805 */ /* 0x000fe4000001ff00 */
[----:B------:R-:W-:Y:S01]  /*1450*/  CS2R R50, SRZ ;  /* 0x0000000000327805 */ /* 0x000fe2000001ff00 */
[----:B------:R-:W4:Y:S02]  /*1460*/  FENCE.VIEW.ASYNC.S ;  /* 0x00000000000073c6 */ /* 0x000f240000000000 */
[----:B----4-:R4:W1:Y:S02]  /*1470*/  @!UP0 SYNCS.EXCH.64 URZ, [UR7+0x18000], UR8 ;  /* 0x01800008073f85b2 */ /* 0x0108640008000100 */
[----:B-1----:R-:W-:Y:S01]  /*1480*/  BAR.SYNC.DEFER_BLOCKING 0x0 ;  /* 0x0000000000007b1d */ /* 0x002fe20000010000 */
[----:B------:R-:W-:-:S02]  /*1490*/  CS2R R52, SRZ ;  /* 0x0000000000347805 */ /* 0x000fc4000001ff00 */
[----:B------:R-:W-:-:S03]  /*14a0*/  CS2R R54, SRZ ;  /* 0x0000000000367805 */ /* 0x000fc6000001ff00 */
[----:B------:R4:W1:Y:S01]  /*14b0*/  @!UP1 SYNCS.EXCH.64 URZ, [UR7+0x18008], UR4 ;  /* 0x01800804073f95b2 */ /* 0x0008620008000100 */
[----:B------:R-:W-:Y:S05]  /*14c0*/  @!P1 BRA `(.L_x_47) ;  /* 0x00000004008c9947 */ /* 0x000fea0003800000 */
[----:B------:R-:W-:Y:S02]  /*14d0*/  CS2R R24, SRZ ;  /* 0x0000000000187805 */ /* 0x000fe4000001ff00 */
[----:B------:R-:W-:Y:S02]  /*14e0*/  CS2R R26, SRZ ;  /* 0x00000000001a7805 */ /* 0x000fe4000001ff00 */
[----:B------:R-:W-:Y:S02]  /*14f0*/  CS2R R28, SRZ ;  /* 0x00000000001c7805 */ /* 0x000fe4000001ff00 */
[----:B------:R-:W-:Y:S02]  /*1500*/  CS2R R30, SRZ ;  /* 0x00000000001e7805 */ /* 0x000fe4000001ff00 */
[----:B------:R-:W-:Y:S02]  /*1510*/  CS2R R32, SRZ ;  /* 0x0000000000207805 */ /* 0x000fe4000001ff00 */
[----:B------:R-:W-:-:S02]  /*1520*/  CS2R R34, SRZ ;  /* 0x0000000000227805 */ /* 0x000fc4000001ff00 */
        /* <DEDUP_REMOVED lines=10> */
[----:B----4-:R-:W-:Y:S01]  /*15d0*/  UMOV UR4, URZ ;  /* 0x0000003f00047c82 */ /* 0x010fe20008000000 */
[----:B------:R-:W-:-:S05]  /*15e0*/  UMOV UR27, URZ ;  /* 0x0000003f001b7c82 */ /* 0x000fca0008000000 */
.L_x_49:
[----:B-1----:R-:W-:Y:S01]  /*15f0*/  BAR.SYNC.DEFER_BLOCKING 0x0 ;  /* 0x0000000000007b1d */ /* 0x002fe20000010000 */
[----:B------:R-:W-:Y:S01]  /*1600*/  ULEA UR29, UR4, UR7, 0x3 ;  /* 0x00000007041d7291 */ /* 0x000fe2000f8e183f */
[----:B-----5:R-:W-:Y:S01]  /*1610*/  @!P2 IMAD.MOV.U32 R2, RZ, RZ, 0xc000 ;  /* 0x0000c000ff02a424 */ /* 0x020fe200078e00ff */
[----:B------:R-:W-:Y:S01]  /*1620*/  ELECT P0, URZ, PT ;  /* 0x00000000003f782f */ /* 0x000fe20003800000 */
[----:B------:R-:W-:-:S03]  /*1630*/  ULEA UR5, UR4, UR7, 0xe ;  /* 0x0000000704057291 */ /* 0x000fc6000f8e703f */
[----:B------:R-:W-:Y:S01]  /*1640*/  ISETP.LT.U32.AND P0, PT, R6, 0x40, P0 ;  /* 0x000000400600780c */ /* 0x000fe20000701070 */
[----:B------:R-:W-:Y:S02]  /*1650*/  ULOP3.LUT UR26, UR18, 0x1, URZ, 0xc0, !UPT ;  /* 0x00000001121a7892 */ /* 0x000fe4000f8ec03f */
[----:B------:R-:W-:Y:S02]  /*1660*/  UIADD3 UR6, UR5, 0x10000, URZ ;  /* 0x0001000005067890 */ /* 0x000fe4000fffe03f */
[----:B------:R-:W-:Y:S02]  /*1670*/  ULEA UR22, UR26, UR27, 0x6 ;  /* 0x0000001b1a167291 */ /* 0x000fe4000f8e303f */
[----:B------:R-:W-:Y:S01]  /*1680*/  ULEA UR20, UR26, UR6, 0xd ;  /* 0x000000061a147291 */ /* 0x000fe2000f8e683f */
[----:B------:R-:W-:Y:S01]  /*1690*/  ELECT P1, URZ, PT ;  /* 0x00000000003f782f */ /* 0x000fe20003820000 */
[----:B------:R-:W-:-:S04]  /*16a0*/  ULEA UR28, UR4, UR7, 0xf ;  /* 0x00000007041c7291 */ /* 0x000fc8000f8e783f */
[----:B------:R-:W-:Y:S01]  /*16b0*/  VOTEU.ANY UP0, P0 ;  /* 0x00000000003f7886 */ /* 0x000fe20000000100 */
[----:B------:R-:W-:Y:S01]  /*16c0*/  VOTEU.ANY UP2, P0 ;  /* 0x00000000003f7886 */ /* 0x000fe20000040100 */
[----:B------:R-:W-:Y:S01]  /*16d0*/  ISETP.LT.U32.AND P1, PT, R6, 0x40, P1 ;  /* 0x000000400600780c */ /* 0x000fe20000f21070 */
[----:B------:R-:W-:Y:S01]  /*16e0*/  ULEA UR24, UR26, UR28, 0xe ;  /* 0x0000001c1a187291 */ /* 0x000fe2000f8e703f */
[----:B------:R1:W-:Y:S01]  /*16f0*/  @!P2 SYNCS.ARRIVE.TRANS64 RZ, [UR29+0x18000], R2 ;  /* 0x01800002ffffa9a7 */ /* 0x0003e2000800001d */
[----:B------:R-:W-:Y:S01]  /*1700*/  @UP0 UIADD3 UR21, UR29, 0x18000, URZ ;  /* 0x000180001d150890 */ /* 0x000fe2000fffe03f */
[----:B------:R-:W-:Y:S01]  /*1710*/  @UP0 UMOV UR8, UR12 ;  /* 0x0000000c00080c82 */ /* 0x000fe20008000000 */
[----:B------:R-:W-:Y:S01]  /*1720*/  @UP0 UMOV UR9, UR13 ;  /* 0x0000000d00090c82 */ /* 0x000fe20008000000 */
[----:B------:R-:W-:Y:S01]  /*1730*/  BAR.SYNC.DEFER_BLOCKING 0x0 ;  /* 0x0000000000007b1d */ /* 0x000fe20000010000 */
[----:B------:R-:W-:Y:S01]  /*1740*/  ULEA UR26, UR26, UR19, 0x6 ;  /* 0x000000131a1a7291 */ /* 0x000fe2000f8e303f */
[----:B-1----:R-:W-:-:S05]  /*1750*/  SHF.L.U32 R2, R7, 0x1f, RZ ;  /* 0x0000001f07027819 */ /* 0x002fca00000006ff */
[----:B------:R-:W-:Y:S01]  /*1760*/  VOTEU.ANY UP1, P1 ;  /* 0x00000000003f7886 */ /* 0x000fe20000820100 */
[----:B------:R-:W-:-:S04]  /*1770*/  VOTEU.ANY UP3, P1 ;  /* 0x00000000003f7886 */ /* 0x000fc80000860100 */
[----:B------:R-:W-:Y:S01]  /*1780*/  @UP1 UIADD3 UR25, UR29, 0x18000, URZ ;  /* 0x000180001d191890 */ /* 0x000fe2000fffe03f */
[----:B------:R-:W-:Y:S01]  /*1790*/  @UP1 UMOV UR10, UR14 ;  /* 0x0000000e000a1c82 */ /* 0x000fe20008000000 */
[----:B------:R-:W-:Y:S01]  /*17a0*/  @UP1 UMOV UR11, UR15 ;  /* 0x0000000f000b1c82 */ /* 0x000fe20008000000 */
[----:B------:R1:W-:Y:S01]  /*17b0*/  @UP2 UTMALDG.2D [UR20], [UR8] ;  /* 0x00000014080025b4 */ /* 0x0003e20008008000 */
[----:B------:R4:W-:Y:S06]  /*17c0*/  MEMBAR.ALL.CTA ;  /* 0x0000000000007992 */ /* 0x0009ec0000008000 */
[----:B----4-:R-:W4:Y:S02]  /*17d0*/  FENCE.VIEW.ASYNC.S ;  /* 0x00000000000073c6 */ /* 0x010f240000000000 */
[----:B----4-:R-:W-:Y:S06]  /*17e0*/  BAR.SYNC.DEFER_BLOCKING 0x0 ;  /* 0x0000000000007b1d */ /* 0x010fec0000010000 */
[----:B------:R1:W-:Y:S02]  /*17f0*/  @UP3 UTMALDG.2D [UR24], [UR10] ;  /* 0x000000180a0035b4 */ /* 0x0003e40008008000 */
[----:B------:R-:W-:Y:S06]  /*1800*/  BAR.SYNC.DEFER_BLOCKING 0x0 ;  /* 0x0000000000007b1d */ /* 0x000fec0000010000 */
[----:B------:R-:W4:Y:S02]  /*1810*/  SYNCS.PHASECHK.TRANS64.TRYWAIT P0, [UR29+0x18000], R2 ;  /* 0x01800002ff0075a7 */ /* 0x000f24000800015d */
[----:B-1--4-:R-:W-:Y:S05]  /*1820*/  @!P0 BRA `(.L_x_48) ;  /* 0x00000004009c8947 */ /* 0x012fea0003800000 */
.L_x_50:
[----:B------:R-:W-:Y:S01]  /*1830*/  USHF.L.U32 UR5, UR18, 0x8, URZ ;  /* 0x0000000812057899 */ /* 0x000fe2000800063f */
[----:B------:R-:W-:Y:S02]  /*1840*/  WARPGROUP.DEPBAR.LE gsb0, 0x0 ;  /* 0x00008000000079c5 */ /* 0x000fe40000010000 */
[----:B------:R-:W-:Y:S01]  /*1850*/  USHF.R.U32.HI UR8, URZ, 0x4, UR6 ;  /* 0x000000043f087899 */ /* 0x000fe20008011606 */
[----:B------:R-:W-:Y:S01]  /*1860*/  WARPGROUP.ARRIVE ;  /* 0x00000000000079c5 */ /* 0x000fe20000000000 */
[----:B------:R-:W-:Y:S01]  /*1870*/  ULOP3.LUT UR5, UR5, 0x400, URZ, 0xc0, !UPT ;  /* 0x0000040005057892 */ /* 0x000fe2000f8ec03f */
[----:B------:R-:W1:Y:S01]  /*1880*/  LDC R2, c[0x0][0x230] ;  /* 0x00008c00ff027b82 */ /* 0x000e620000000800 */
[----:B------:R-:W-:Y:S02]  /*1890*/  USGXT.U32 UR8, UR8, 0xe ;  /* 0x0000000e0808789a */ /* 0x000fe40008000000 */
[----:B------:R-:W-:Y:S01]  /*18a0*/  ULEA.HI UR5, UR28, UR5, URZ, 0x1c ;  /* 0x000000051c057291 */ /* 0x000fe2000f8fe03f */
[----:B------:R-:W-:Y:S01]  /*18b0*/  UMOV UR9, 0x40000040 ;  /* 0x4000004000097882 */ /* 0x000fe20000000000 */
[----:B------:R-:W-:-:S02]  /*18c0*/  UMOV UR11, 0x40000040 ;  /* 0x40000040000b7882 */ /* 0x000fc40000000000 */
[----:B------:R-:W-:Y:S01]  /*18d0*/  ULOP3.LUT UR10, UR5, 0x3fff, URZ, 0xc0, !UPT ;  /* 0x00003fff050a7892 */ /* 0x000fe2000f8ec03f */
[----:B------:R-:W-:Y:S02]  /*18e0*/  UMOV UR6, URZ ;  /* 0x0000003f00067c82 */ /* 0x000fe40008000000 */
[----:B------:R-:W-:Y:S01]  /*18f0*/  UMOV UR5, URZ ;  /* 0x0000003f00057c82 */ /* 0x000fe20008000000 */
[----:B------:R-:W-:Y:S02]  /*1900*/  UIADD3 UR27, UR27, 0x80, URZ ;  /* 0x000000801b1b7890 */ /* 0x000fe4000fffe03f */
[----:B------:R-:W-:-:S03]  /*1910*/  UIADD3 UR4, UR4, 0x1, URZ ;  /* 0x0000000104047890 */ /* 0x000fc6000fffe03f */
[----:B------:R-:W-:Y:S01]  /*1920*/  HGMMA.64x64x16.F32 R24, gdesc[UR8].tnspB, R24 ;  /* 0x40e00000081879f0 */ /* 0x000fe20008700818 */
[----:B------:R-:W-:Y:S02]  /*1930*/  UIADD3 UR8, UP0, UR8, 0x2, URZ ;  /* 0x0000000208087890 */ /* 0x000fe4000ff1e03f */
[----:B------:R-:W-:Y:S02]  /*1940*/  UIADD3 UR10, UP1, UR10, 0x80, URZ ;  /* 0x000000800a0a7890 */ /* 0x000fe4000ff3e03f */
[----:B------:R-:W-:Y:S02]  /*1950*/  UIADD3.X UR9, UR5, 0x40000040, URZ, UP0, !UPT ;  /* 0x4000004005097890 */ /* 0x000fe400087fe43f */
[----:B------:R-:W-:Y:S01]  /*1960*/  UIADD3.X UR11, UR6, 0x40000040, URZ, UP1, !UPT ;  /* 0x40000040060b7890 */ /* 0x000fe20008ffe43f */
[----:B-1----:R-:W-:Y:S01]  /*1970*/  ISETP.LE.AND P0, PT, R2, UR27, PT ;  /* 0x0000001b02007c0c */ /* 0x002fe2000bf03270 */
[----:B------:R-:W-:Y:S02]  /*1980*/  UIADD3.64 UR28, UR8, 0x2, URZ ;  /* 0x00000002081c7897 */ /* 0x000fe4000fffe03f */
[----:B------:R-:W-:-:S02]  /*1990*/  UIADD3.64 UR30, UR10, 0x80, URZ ;  /* 0x000000800a1e7897 */ /* 0x000fc4000fffe03f */
[----:B------:R-:W-:-:S04]  /*19a0*/  UISETP.NE.U32.AND UP0, UPT, UR4, 0x2, UPT ;  /* 0x000000020400788c */ /* 0x000fc8000bf05070 */
[----:B------:R-:W-:Y:S02]  /*19b0*/  USEL UR5, URZ, 0x1, UP0 ;  /* 0x000000013f057887 */ /* 0x000fe40008000000 */
[----:B------:R-:W-:-:S04]  /*19c0*/  USEL UR4, UR4, URZ, UP0 ;  /* 0x0000003f04047287 */ /* 0x000fc80008000000 */
[----:B------:R-:W-:Y:S01]  /*19d0*/  LOP3.LUT R7, R7, UR5, RZ, 0x3c, !PT ;  /* 0x0000000507077c12 */ /* 0x000fe2000f8e3cff */
[----:B------:R-:W-:Y:S04]  /*19e0*/  HGMMA.64x64x16.F32 R24, gdesc[UR8].tnspB, R24 ;  /* 0x40e00000081879f0 */ /* 0x000fe80008700818 */
[----:B------:R-:W-:Y:S01]  /*19f0*/  HGMMA.64x64x16.F32 R24, gdesc[UR28].tnspB, R24 ;  /* 0x40e000001c1879f0 */ /* 0x000fe20008700818 */
[----:B------:R-:W-:Y:S02]  /*1a00*/  UIADD3.64 UR28, UR8, 0x4, URZ ;  /* 0x00000004081c7897 */ /* 0x000fe4000fffe03f */
[----:B------:R-:W-:-:S09]  /*1a10*/  UIADD3.64 UR30, UR10, 0x100, URZ ;  /* 0x000001000a1e7897 */ /* 0x000fd2000fffe03f */
        /* <DEDUP_REMOVED lines=8> */
[----:B------:R-:W-:Y:S02]  /*1aa0*/  UIADD3.64 UR30, UR10, 0x280, URZ ;  /* 0x000002800a1e7897 */ /* 0x000fe4000fffe03f */
[----:B------:R-:W-:Y:S02]  /*1ab0*/  UIADD3.64 UR8, UR8, 0x204, URZ ;  /* 0x0000020408087897 */ /* 0x000fe4000fffe03f */
[----:B------:R-:W-:-:S05]  /*1ac0*/  UIADD3.64 UR10, UR10, 0x300, URZ ;  /* 0x000003000a0a7897 */ /* 0x000fca000fffe03f */
[----:B------:R-:W-:Y:S04]  /*1ad0*/  HGMMA.64x64x16.F32 R24, gdesc[UR28].tnspB, R24 ;  /* 0x40e000001c1879f0 */ /* 0x000fe80008700818 */
[----:B------:R-:W-:Y:S01]  /*1ae0*/  HGMMA.64x64x16.F32 R24, gdesc[UR8].tnspB, R24, gsb0 ;  /* 0x40e00000081879f0 */ /* 0x000fe20008000818 */
[----:B------:R-:W-:Y:S05]  /*1af0*/  @!P0 BRA `(.L_x_49) ;  /* 0xfffffff800bc8947 */ /* 0x000fea000383ffff */
.L_x_47:
[----:B------:R-:W-:Y:S02]  /*1b00*/  WARPGROUP.DEPBAR.LE gsb0, 0x0 ;  /* 0x00008000000079c5 */ /* 0x000fe40000010000 */
[----:B-1----:R-:W-:Y:S01]  /*1b10*/  BAR.SYNC.DEFER_BLOCKING 0x0 ;  /* 0x0000000000007b1d */ /* 0x002fe20000010000 */
[C---:B-----5:R-:W-:Y:S01]  /*1b20*/  IMAD.SHL.U32 R2, R0.reuse, 0x80, RZ ;  /* 0x0000008000027824 */ /* 0x060fe200078e00ff */
[----:B------:R-:W-:Y:S01]  /*1b30*/  F2FP.F16.F32.PACK_AB R24, R25, R24 ;  /* 0x000000181918723e */ /* 0x000fe200000000ff */
[----:B------:R-:W-:Y:S01]  /*1b40*/  IMAD.SHL.U32 R3, R0, 0x40, RZ ;  /* 0x0000004000037824 */ /* 0x000fe200078e00ff */
[----:B------:R-:W-:Y:S02]  /*1b50*/  F2FP.F16.F32.PACK_AB R25, R27, R26 ;  /* 0x0000001a1b19723e */ /* 0x000fe400000000ff */
[----:B------:R-:W-:Y:S02]  /*1b60*/  ELECT P0, URZ, PT ;  /* 0x00000000003f782f */ /* 0x000fe40003800000 */
[----:B------:R-:W-:Y:S01]  /*1b70*/  LOP3.LUT R2, R2, 0x780, RZ, 0xc0, !PT ;  /* 0x0000078002027812 */ /* 0x000fe200078ec0ff */
[----:B------:R-:W-:Y:S01]  /*1b80*/  ULOP3.LUT UR18, UR18, 0x1, URZ, 0xc0, !UPT ;  /* 0x0000000112127892 */ /* 0x000fe2000f8ec03f */
[----:B------:R-:W-:Y:S01]  /*1b90*/  F2FP.F16.F32.PACK_AB R32, R33, R32 ;  /* 0x000000202120723e */ /* 0x000fe200000000ff */
[----:B------:R-:W-:Y:S01]  /*1ba0*/  UMOV UR10, UR23 ;  /* 0x00000017000a7c82 */ /* 0x000fe20008000000 */
[----:B------:R-:W-:Y:S01]  /*1bb0*/  LOP3.LUT R4, R2, 0x3800, R3, 0xf8, !PT ;  /* 0x0000380002047812 */ /* 0x000fe200078ef803 */
[----:B------:R-:W-:Y:S01]  /*1bc0*/  IMAD.SHL.U32 R2, R0, 0x10, RZ ;  /* 0x0000001000027824 */ /* 0x000fe200078e00ff */
[----:B------:R-:W-:Y:S01]  /*1bd0*/  F2FP.F16.F32.PACK_AB R26, R29, R28 ;  /* 0x0000001c1d1a723e */ /* 0x000fe200000000ff */
[----:B----4-:R-:W-:Y:S01]  /*1be0*/  ULEA UR8, UR18, UR7, 0xd ;  /* 0x0000000712087291 */ /* 0x010fe2000f8e683f */
[----:B------:R-:W-:Y:S01]  /*1bf0*/  F2FP.F16.F32.PACK_AB R27, R31, R30 ;  /* 0x0000001e1f1b723e */ /* 0x000fe200000000ff */
[----:B------:R-:W-:Y:S01]  /*1c00*/  ULEA UR9, UR18, UR19, 0x6 ;  /* 0x0000001312097291 */ /* 0x000fe2000f8e303f */
[----:B------:R-:W-:-:S02]  /*1c10*/  LOP3.LUT R3, R2, 0x70, RZ, 0xc0, !PT ;  /* 0x0000007002037812 */ /* 0x000fc400078ec0ff */
[----:B------:R-:W-:Y:S02]  /*1c20*/  F2FP.F16.F32.PACK_AB R33, R35, R34 ;  /* 0x000000222321723e */ /* 0x000fe400000000ff */
[----:B------:R-:W-:Y:S02]  /*1c30*/  LOP3.LUT R3, R3, 0x10, R0, 0x78, !PT ;  /* 0x0000001003037812 */ /* 0x000fe400078e7800 */
[----:B------:R-:W-:Y:S01]  /*1c40*/  F2FP.F16.F32.PACK_AB R40, R41, R40 ;  /* 0x000000282928723e */ /* 0x000fe200000000ff */
[----:B------:R-:W1:Y:S02]  /*1c50*/  @!P2 SYNCS.CCTL.IV [UR7+0x18000] ;  /* 0x01800000ff00a9b1 */ /* 0x000e640008000007 */
[----:B-1----:R-:W-:Y:S01]  /*1c60*/  BAR.SYNC.DEFER_BLOCKING 0x0 ;  /* 0x0000000000007b1d */ /* 0x002fe20000010000 */
[----:B------:R-:W-:Y:S02]  /*1c70*/  LOP3.LUT R3, R4, R3, RZ, 0xfc, !PT ;  /* 0x0000000304037212 */ /* 0x000fe400078efcff */
[----:B------:R-:W-:-:S02]  /*1c80*/  F2FP.F16.F32.PACK_AB R34, R37, R36 ;  /* 0x000000242522723e */ /* 0x000fc400000000ff */
[C---:B------:R-:W-:Y:S01]  /*1c90*/  LOP3.LUT R2, R3.reuse, 0x20, RZ, 0x3c, !PT ;  /* 0x0000002003027812 */ /* 0x040fe200078e3cff */
[C---:B------:R-:W-:Y:S01]  /*1ca0*/  VIADD R0, R3.reuse, UR7 ;  /* 0x0000000703007c36 */ /* 0x040fe20008000000 */
[C---:B------:R-:W-:Y:S02]  /*1cb0*/  LOP3.LUT R4, R3.reuse, 0x40, RZ, 0x3c, !PT ;  /* 0x0000004003047812 */ /* 0x040fe400078e3cff */
[----:B------:R-:W-:Y:S01]  /*1cc0*/  LOP3.LUT R3, R3, 0x60, RZ, 0x3c, !PT ;  /* 0x0000006003037812 */ /* 0x000fe200078e3cff */
[----:B------:R-:W-:Y:S01]  /*1cd0*/  VIADD R2, R2, UR7 ;  /* 0x0000000702027c36 */ /* 0x000fe20008000000 */
[----:B------:R-:W-:Y:S01]  /*1ce0*/  F2FP.F16.F32.PACK_AB R35, R39, R38 ;  /* 0x000000262723723e */ /* 0x000fe200000000ff */
[----:B------:R-:W-:Y:S01]  /*1cf0*/  VIADD R4, R4, UR7 ;  /* 0x0000000704047c36 */ /* 0x000fe20008000000 */
[----:B------:R-:W-:Y:S01]  /*1d00*/  F2FP.F16.F32.PACK_AB R41, R43, R42 ;  /* 0x0000002a2b29723e */ /* 0x000fe200000000ff */
[----:B------:R-:W-:Y:S01]  /*1d10*/  VIADD R3, R3, UR7 ;  /* 0x0000000703037c36 */ /* 0x000fe20008000000 */
[----:B------:R-:W-:-:S02]  /*1d20*/  F2FP.F16.F32.PACK_AB R48, R49, R48 ;  /* 0x000000303130723e */ /* 0x000fc400000000ff */
[----:B------:R-:W-:Y:S02]  /*1d30*/  F2FP.F16.F32.PACK_AB R42, R45, R44 ;  /* 0x0000002c2d2a723e */ /* 0x000fe400000000ff */
[----:B------:R-:W-:Y:S02]  /*1d40*/  F2FP.F16.F32.PACK_AB R43, R47, R46 ;  /* 0x0000002e2f2b723e */ /* 0x000fe400000000ff */
[----:B------:R-:W-:Y:S02]  /*1d50*/  F2FP.F16.F32.PACK_AB R49, R51, R50 ;  /* 0x000000323331723e */ /* 0x000fe400000000ff */
[----:B------:R-:W-:Y:S01]  /*1d60*/  F2FP.F16.F32.PACK_AB R50, R53, R52 ;  /* 0x000000343532723e */ /* 0x000fe200000000ff */
[----:B------:R-:W1:Y:S01]  /*1d70*/  @!P2 SYNCS.CCTL.IV [UR7+0x18008] ;  /* 0x01800800ff00a9b1 */ /* 0x000e620008000007 */
[----:B------:R-:W-:Y:S01]  /*1d80*/  F2FP.F16.F32.PACK_AB R51, R55, R54 ;  /* 0x000000363733723e */ /* 0x000fe200000000ff */
[----:B-1----:R-:W-:Y:S01]  /*1d90*/  STSM.16.M88.4 [R0], R24 ;  /* 0x0000001800007844 */ /* 0x002fe20000000200 */
[----:B------:R-:W-:-:S03]  /*1da0*/  ISETP.LT.U32.AND P0, PT, R6, 0x40, P0 ;  /* 0x000000400600780c */ /* 0x000fc60000701070 */
[----:B------:R-:W-:Y:S04]  /*1db0*/  STSM.16.M88.4 [R2], R32 ;  /* 0x0000002002007844 */ /* 0x000fe80000000200 */
[----:B------:R-:W-:Y:S04]  /*1dc0*/  STSM.16.M88.4 [R4], R40 ;  /* 0x0000002804007844 */ /* 0x000fe80000000200 */
[----:B------:R-:W-:Y:S02]  /*1dd0*/  STSM.16.M88.4 [R3], R48 ;  /* 0x0000003003007844 */ /* 0x000fe40000000200 */
[----:B------:R-:W-:Y:S01]  /*1de0*/  VOTEU.ANY UP0, P0 ;  /* 0x00000000003f7886 */ /* 0x000fe20000000100 */
[----:B------:R-:W-:Y:S01]  /*1df0*/  VOTEU.ANY UP1, P0 ;  /* 0x00000000003f7886 */ /* 0x000fe20000020100 */
[----:B------:R1:W-:Y:S06]  /*1e00*/  MEMBAR.ALL.CTA ;  /* 0x0000000000007992 */ /* 0x0003ec0000008000 */
[----:B-1----:R-:W1:Y:S01]  /*1e10*/  FENCE.VIEW.ASYNC.S ;  /* 0x00000000000073c6 */ /* 0x002e620000000000 */
[----:B------:R-:W-:Y:S01]  /*1e20*/  @UP0 UMOV UR4, UR16 ;  /* 0x0000001000040c82 */ /* 0x000fe20008000000 */
[----:B------:R-:W-:Y:S01]  /*1e30*/  @UP0 UMOV UR5, UR17 ;  /* 0x0000001100050c82 */ /* 0x000fe20008000000 */
[----:B-1----:R-:W-:Y:S06]  /*1e40*/  BAR.SYNC.DEFER_BLOCKING 0x0 ;  /* 0x0000000000007b1d */ /* 0x002fec0000010000 */
[----:B------:R1:W-:Y:S01]  /*1e50*/  @UP1 UTMASTG.2D [UR8], [UR4] ;  /* 0x00000008040013b5 */ /* 0x0003e20008008000 */
[----:B------:R0:W-:Y:S01]  /*1e60*/  UTMACMDFLUSH ;  /* 0x00000000000079b7 */ /* 0x0001e20000000000 */
[----:B------:R-:W-:-:S04]  /*1e70*/  DEPBAR.LE SB0, 0x0 ;  /* 0x000080000000791a */ /* 0x000fc80000000000 */
[----:B------:R-:W-:Y:S06]  /*1e80*/  BAR.SYNC.DEFER_BLOCKING 0x0 ;  /* 0x0000000000007b1d */ /* 0x000fec0000010000 */
[----:B-1----:R-:W-:Y:S05]  /*1e90*/  EXIT ;  /* 0x000000000000794d */ /* 0x002fea0003800000 */
.L_x_48:
[----:B------:R-:W1:Y:S02]  /*1ea0*/  SYNCS.PHASECHK.TRANS64.TRYWAIT P0, [UR29+0x18000], R2 ;  /* 0x01800002ff0075a7 */ /* 0x000e64000800015d */
[----:B-1----:R-:W-:Y:S05]  /*1eb0*/  @!P0 BRA `(.L_x_48) ;  /* 0xfffffffc00f88947 */ /* 0x002fea000383ffff */
[----:B------:R-:W-:Y:S05]  /*1ec0*/  BRA `(.L_x_50) ;  /* 0xfffffff800587947 */ /* 0x000fea000383ffff */
.L_x_51:
[----:B------:R-:W-:-:S00]  /*1ed0*/  BRA `(.L_x_51) ;  /* 0xfffffffc00fc7947 */ /* 0x000fc0000383ffff */
[----:B------:R-:W-:-:S00]  /*1ee0*/  NOP ;  /* 0x0000000000007918 */ /* 0x000fc00000000000 */
        /* <DEDUP_REMOVED lines=9> */
.L_x_52:


//--------------------- .nv.shared.gluon_wgmma    --------------------------
	.section	.nv.shared.gluon_wgmma,"aw",@nobits
	.sectionflags	@""
	.align	16
	.zero		1024


//--------------------- .nv.shared.reserved.0     --------------------------
	.section	.nv.shared.reserved.0,"aw",@nobits
	.weak		__nv_reservedSMEM_offset_0_alias
	.size		__nv_reservedSMEM_offset_0_alias, 0, 0
	.other		__nv_reservedSMEM_offset_0_alias,@"STO_CUDA_RESERVED_SHARED STV_DEFAULT"
__nv_reservedSMEM_offset_0_alias:
	.zero		0


//--------------------- .nv.constant0.gluon_wgmma --------------------------
	.section	.nv.constant0.gluon_wgmma,"a",@progbits
	.sectionflags	@""
	.align	4
.nv.constant0.gluon_wgmma:
	.zero		608


//--------------------- SYMBOLS --------------------------

	.type		.nv.reservedSmem.offset0,@object
	.size		.nv.reservedSmem.offset0,0x4
